//
// Generated by NVIDIA NVVM Compiler
//
// Compiler Build ID: CL-36424714
// Cuda compilation tools, release 13.0, V13.0.88
// Based on NVVM 20.0.0
//

.version 9.0
.target sm_100
.address_size 64

	// .globl	_Z15CasualSA_KernalPfiiS_PiS0_iS0_S_S0_i

.visible .entry _Z15CasualSA_KernalPfiiS_PiS0_iS0_S_S0_i(
	.param .u64 .ptr .align 1 _Z15CasualSA_KernalPfiiS_PiS0_iS0_S_S0_i_param_0,
	.param .u32 _Z15CasualSA_KernalPfiiS_PiS0_iS0_S_S0_i_param_1,
	.param .u32 _Z15CasualSA_KernalPfiiS_PiS0_iS0_S_S0_i_param_2,
	.param .u64 .ptr .align 1 _Z15CasualSA_KernalPfiiS_PiS0_iS0_S_S0_i_param_3,
	.param .u64 .ptr .align 1 _Z15CasualSA_KernalPfiiS_PiS0_iS0_S_S0_i_param_4,
	.param .u64 .ptr .align 1 _Z15CasualSA_KernalPfiiS_PiS0_iS0_S_S0_i_param_5,
	.param .u32 _Z15CasualSA_KernalPfiiS_PiS0_iS0_S_S0_i_param_6,
	.param .u64 .ptr .align 1 _Z15CasualSA_KernalPfiiS_PiS0_iS0_S_S0_i_param_7,
	.param .u64 .ptr .align 1 _Z15CasualSA_KernalPfiiS_PiS0_iS0_S_S0_i_param_8,
	.param .u64 .ptr .align 1 _Z15CasualSA_KernalPfiiS_PiS0_iS0_S_S0_i_param_9,
	.param .u32 _Z15CasualSA_KernalPfiiS_PiS0_iS0_S_S0_i_param_10
)
{
	.reg .pred 	%p<59>;
	.reg .b32 	%r<440>;
	.reg .b32 	%f<353>;
	.reg .b64 	%rd<89>;

	ld.param.u64 	%rd21, [_Z15CasualSA_KernalPfiiS_PiS0_iS0_S_S0_i_param_0];
	ld.param.u32 	%r123, [_Z15CasualSA_KernalPfiiS_PiS0_iS0_S_S0_i_param_2];
	ld.param.u64 	%rd22, [_Z15CasualSA_KernalPfiiS_PiS0_iS0_S_S0_i_param_3];
	ld.param.u64 	%rd23, [_Z15CasualSA_KernalPfiiS_PiS0_iS0_S_S0_i_param_5];
	ld.param.u64 	%rd24, [_Z15CasualSA_KernalPfiiS_PiS0_iS0_S_S0_i_param_8];
	ld.param.u64 	%rd25, [_Z15CasualSA_KernalPfiiS_PiS0_iS0_S_S0_i_param_9];
	ld.param.u32 	%r124, [_Z15CasualSA_KernalPfiiS_PiS0_iS0_S_S0_i_param_10];
	cvta.to.global.u64 	%rd1, %rd22;
	cvta.to.global.u64 	%rd2, %rd24;
	cvta.to.global.u64 	%rd3, %rd21;
	cvta.to.global.u64 	%rd4, %rd25;
	cvta.to.global.u64 	%rd5, %rd23;
	mov.u32 	%r125, %ctaid.x;
	mov.u32 	%r421, %tid.x;
	mov.u32 	%r2, %ntid.x;
	div.s32 	%r3, %r125, %r124;
	mul.lo.s32 	%r126, %r3, %r124;
	sub.s32 	%r400, %r125, %r126;
	mul.wide.s32 	%rd26, %r3, 4;
	add.s64 	%rd6, %rd5, %rd26;
	ld.global.u32 	%r5, [%rd6];
	setp.ge.s32 	%p1, %r400, %r5;
	@%p1 bra 	$L__BB0_83;
	setp.lt.s32 	%p2, %r3, 1;
	@%p2 bra 	$L__BB0_14;
	and.b32  	%r6, %r3, 15;
	setp.lt.u32 	%p3, %r3, 16;
	mov.b32 	%r389, 0;
	@%p3 bra 	$L__BB0_5;
	and.b32  	%r389, %r3, 2147483632;
	mov.b32 	%r418, 0;
$L__BB0_4:
	.pragma "nounroll";
	mul.wide.u32 	%rd27, %r418, 4;
	add.s64 	%rd28, %rd5, %rd27;
	ld.global.u32 	%r130, [%rd28];
	add.s32 	%r131, %r130, %r400;
	ld.global.u32 	%r132, [%rd28+4];
	add.s32 	%r133, %r132, %r131;
	ld.global.u32 	%r134, [%rd28+8];
	add.s32 	%r135, %r134, %r133;
	ld.global.u32 	%r136, [%rd28+12];
	add.s32 	%r137, %r136, %r135;
	ld.global.u32 	%r138, [%rd28+16];
	add.s32 	%r139, %r138, %r137;
	ld.global.u32 	%r140, [%rd28+20];
	add.s32 	%r141, %r140, %r139;
	ld.global.u32 	%r142, [%rd28+24];
	add.s32 	%r143, %r142, %r141;
	ld.global.u32 	%r144, [%rd28+28];
	add.s32 	%r145, %r144, %r143;
	ld.global.u32 	%r146, [%rd28+32];
	add.s32 	%r147, %r146, %r145;
	ld.global.u32 	%r148, [%rd28+36];
	add.s32 	%r149, %r148, %r147;
	ld.global.u32 	%r150, [%rd28+40];
	add.s32 	%r151, %r150, %r149;
	ld.global.u32 	%r152, [%rd28+44];
	add.s32 	%r153, %r152, %r151;
	ld.global.u32 	%r154, [%rd28+48];
	add.s32 	%r155, %r154, %r153;
	ld.global.u32 	%r156, [%rd28+52];
	add.s32 	%r157, %r156, %r155;
	ld.global.u32 	%r158, [%rd28+56];
	add.s32 	%r159, %r158, %r157;
	ld.global.u32 	%r160, [%rd28+60];
	add.s32 	%r400, %r160, %r159;
	add.s32 	%r418, %r418, 16;
	setp.eq.s32 	%p4, %r418, %r389;
	@%p4 bra 	$L__BB0_5;
	bra.uni 	$L__BB0_4;
$L__BB0_5:
	setp.eq.s32 	%p5, %r6, 0;
	@%p5 bra 	$L__BB0_14;
	and.b32  	%r11, %r3, 7;
	setp.lt.u32 	%p6, %r6, 8;
	@%p6 bra 	$L__BB0_8;
	mul.wide.u32 	%rd29, %r389, 4;
	add.s64 	%rd30, %rd5, %rd29;
	ld.global.u32 	%r162, [%rd30];
	add.s32 	%r163, %r162, %r400;
	ld.global.u32 	%r164, [%rd30+4];
	add.s32 	%r165, %r164, %r163;
	ld.global.u32 	%r166, [%rd30+8];
	add.s32 	%r167, %r166, %r165;
	ld.global.u32 	%r168, [%rd30+12];
	add.s32 	%r169, %r168, %r167;
	ld.global.u32 	%r170, [%rd30+16];
	add.s32 	%r171, %r170, %r169;
	ld.global.u32 	%r172, [%rd30+20];
	add.s32 	%r173, %r172, %r171;
	ld.global.u32 	%r174, [%rd30+24];
	add.s32 	%r175, %r174, %r173;
	ld.global.u32 	%r176, [%rd30+28];
	add.s32 	%r400, %r176, %r175;
	add.s32 	%r389, %r389, 8;
$L__BB0_8:
	setp.eq.s32 	%p7, %r11, 0;
	@%p7 bra 	$L__BB0_14;
	and.b32  	%r17, %r3, 3;
	setp.lt.u32 	%p8, %r11, 4;
	@%p8 bra 	$L__BB0_11;
	mul.wide.u32 	%rd31, %r389, 4;
	add.s64 	%rd32, %rd5, %rd31;
	ld.global.u32 	%r178, [%rd32];
	add.s32 	%r179, %r178, %r400;
	ld.global.u32 	%r180, [%rd32+4];
	add.s32 	%r181, %r180, %r179;
	ld.global.u32 	%r182, [%rd32+8];
	add.s32 	%r183, %r182, %r181;
	ld.global.u32 	%r184, [%rd32+12];
	add.s32 	%r400, %r184, %r183;
	add.s32 	%r389, %r389, 4;
$L__BB0_11:
	setp.eq.s32 	%p9, %r17, 0;
	@%p9 bra 	$L__BB0_14;
	mov.b32 	%r399, 0;
$L__BB0_13:
	.pragma "nounroll";
	mul.wide.u32 	%rd33, %r389, 4;
	add.s64 	%rd34, %rd5, %rd33;
	ld.global.u32 	%r186, [%rd34];
	add.s32 	%r400, %r186, %r400;
	add.s32 	%r389, %r389, 1;
	add.s32 	%r399, %r399, 1;
	setp.ne.s32 	%p10, %r399, %r17;
	@%p10 bra 	$L__BB0_13;
$L__BB0_14:
	setp.ge.u32 	%p11, %r421, %r5;
	@%p11 bra 	$L__BB0_47;
	setp.gt.s32 	%p12, %r123, 0;
	mul.lo.s32 	%r30, %r400, %r123;
	mul.wide.s32 	%rd35, %r400, 4;
	add.s64 	%rd7, %rd4, %rd35;
	add.s64 	%rd8, %rd2, %rd35;
	@%p12 bra 	$L__BB0_18;
	mov.f32 	%f30, 0f3F000000;
	cvt.sat.f32.f32 	%f31, %f30;
	mov.f32 	%f32, 0f4B400001;
	mov.f32 	%f33, 0f437C0000;
	fma.rm.f32 	%f34, %f31, %f33, %f32;
	add.f32 	%f35, %f34, 0fCB40007F;
	mov.f32 	%f36, 0f00000000;
	sub.f32 	%f37, %f36, %f35;
	add.f32 	%f38, %f37, 0f00000000;
	mov.b32 	%r187, %f34;
	shl.b32 	%r188, %r187, 23;
	mov.b32 	%f39, %r188;
	ex2.approx.ftz.f32 	%f40, %f38;
	mul.f32 	%f1, %f40, %f39;
	mov.u32 	%r420, %r421;
$L__BB0_17:
	atom.global.max.s32 	%r189, [%rd7], 0;
	atom.global.add.f32 	%f41, [%rd8], %f1;
	add.s32 	%r420, %r420, %r2;
	ld.global.u32 	%r190, [%rd6];
	setp.lt.s32 	%p13, %r420, %r190;
	@%p13 bra 	$L__BB0_17;
	bra.uni 	$L__BB0_47;
$L__BB0_18:
	and.b32  	%r31, %r3, 15;
	and.b32  	%r32, %r3, 7;
	and.b32  	%r33, %r123, 15;
	and.b32  	%r34, %r123, 7;
	and.b32  	%r35, %r123, 2147483632;
	and.b32  	%r36, %r123, 3;
	mov.u32 	%r401, %r421;
$L__BB0_19:
	setp.lt.s32 	%p14, %r3, 1;
	mov.u32 	%r413, %r401;
	@%p14 bra 	$L__BB0_33;
	setp.lt.u32 	%p15, %r3, 16;
	mov.b32 	%r408, 0;
	mov.u32 	%r413, %r401;
	@%p15 bra 	$L__BB0_23;
	mov.b32 	%r402, 0;
	mov.u32 	%r413, %r401;
$L__BB0_22:
	.pragma "nounroll";
	mul.wide.u32 	%rd36, %r402, 4;
	add.s64 	%rd37, %rd5, %rd36;
	ld.global.u32 	%r194, [%rd37];
	add.s32 	%r195, %r194, %r413;
	ld.global.u32 	%r196, [%rd37+4];
	add.s32 	%r197, %r196, %r195;
	ld.global.u32 	%r198, [%rd37+8];
	add.s32 	%r199, %r198, %r197;
	ld.global.u32 	%r200, [%rd37+12];
	add.s32 	%r201, %r200, %r199;
	ld.global.u32 	%r202, [%rd37+16];
	add.s32 	%r203, %r202, %r201;
	ld.global.u32 	%r204, [%rd37+20];
	add.s32 	%r205, %r204, %r203;
	ld.global.u32 	%r206, [%rd37+24];
	add.s32 	%r207, %r206, %r205;
	ld.global.u32 	%r208, [%rd37+28];
	add.s32 	%r209, %r208, %r207;
	ld.global.u32 	%r210, [%rd37+32];
	add.s32 	%r211, %r210, %r209;
	ld.global.u32 	%r212, [%rd37+36];
	add.s32 	%r213, %r212, %r211;
	ld.global.u32 	%r214, [%rd37+40];
	add.s32 	%r215, %r214, %r213;
	ld.global.u32 	%r216, [%rd37+44];
	add.s32 	%r217, %r216, %r215;
	ld.global.u32 	%r218, [%rd37+48];
	add.s32 	%r219, %r218, %r217;
	ld.global.u32 	%r220, [%rd37+52];
	add.s32 	%r221, %r220, %r219;
	ld.global.u32 	%r222, [%rd37+56];
	add.s32 	%r223, %r222, %r221;
	ld.global.u32 	%r224, [%rd37+60];
	add.s32 	%r413, %r224, %r223;
	add.s32 	%r402, %r402, 16;
	and.b32  	%r408, %r3, 2147483632;
	setp.ne.s32 	%p16, %r402, %r408;
	@%p16 bra 	$L__BB0_22;
$L__BB0_23:
	setp.eq.s32 	%p17, %r31, 0;
	@%p17 bra 	$L__BB0_33;
	add.s32 	%r226, %r31, -1;
	setp.lt.u32 	%p18, %r226, 7;
	@%p18 bra 	$L__BB0_26;
	mul.wide.u32 	%rd38, %r408, 4;
	add.s64 	%rd39, %rd5, %rd38;
	ld.global.u32 	%r227, [%rd39];
	add.s32 	%r228, %r227, %r413;
	ld.global.u32 	%r229, [%rd39+4];
	add.s32 	%r230, %r229, %r228;
	ld.global.u32 	%r231, [%rd39+8];
	add.s32 	%r232, %r231, %r230;
	ld.global.u32 	%r233, [%rd39+12];
	add.s32 	%r234, %r233, %r232;
	ld.global.u32 	%r235, [%rd39+16];
	add.s32 	%r236, %r235, %r234;
	ld.global.u32 	%r237, [%rd39+20];
	add.s32 	%r238, %r237, %r236;
	ld.global.u32 	%r239, [%rd39+24];
	add.s32 	%r240, %r239, %r238;
	ld.global.u32 	%r241, [%rd39+28];
	add.s32 	%r413, %r241, %r240;
	add.s32 	%r408, %r408, 8;
$L__BB0_26:
	setp.eq.s32 	%p19, %r32, 0;
	@%p19 bra 	$L__BB0_33;
	add.s32 	%r243, %r32, -1;
	setp.lt.u32 	%p20, %r243, 3;
	@%p20 bra 	$L__BB0_29;
	mul.wide.u32 	%rd40, %r408, 4;
	add.s64 	%rd41, %rd5, %rd40;
	ld.global.u32 	%r244, [%rd41];
	add.s32 	%r245, %r244, %r413;
	ld.global.u32 	%r246, [%rd41+4];
	add.s32 	%r247, %r246, %r245;
	ld.global.u32 	%r248, [%rd41+8];
	add.s32 	%r249, %r248, %r247;
	ld.global.u32 	%r250, [%rd41+12];
	add.s32 	%r413, %r250, %r249;
	add.s32 	%r408, %r408, 4;
$L__BB0_29:
	and.b32  	%r56, %r3, 3;
	setp.eq.s32 	%p21, %r56, 0;
	@%p21 bra 	$L__BB0_33;
	setp.eq.s32 	%p22, %r56, 1;
	mul.wide.u32 	%rd42, %r408, 4;
	add.s64 	%rd9, %rd5, %rd42;
	ld.global.u32 	%r251, [%rd9];
	add.s32 	%r413, %r251, %r413;
	@%p22 bra 	$L__BB0_33;
	setp.eq.s32 	%p23, %r56, 2;
	ld.global.u32 	%r252, [%rd9+4];
	add.s32 	%r413, %r252, %r413;
	@%p23 bra 	$L__BB0_33;
	ld.global.u32 	%r253, [%rd9+8];
	add.s32 	%r413, %r253, %r413;
$L__BB0_33:
	setp.lt.u32 	%p24, %r123, 16;
	mul.lo.s32 	%r61, %r413, %r123;
	mov.f32 	%f344, 0f00000000;
	mov.b32 	%r416, 0;
	@%p24 bra 	$L__BB0_36;
	mov.f32 	%f344, 0f00000000;
	mov.b32 	%r414, 0;
$L__BB0_35:
	.pragma "nounroll";
	add.s32 	%r256, %r414, %r30;
	mul.wide.s32 	%rd43, %r256, 4;
	add.s64 	%rd44, %rd3, %rd43;
	ld.global.f32 	%f45, [%rd44];
	add.s32 	%r257, %r414, %r61;
	mul.wide.s32 	%rd45, %r257, 4;
	add.s64 	%rd46, %rd3, %rd45;
	ld.global.f32 	%f46, [%rd46];
	fma.rn.f32 	%f47, %f45, %f46, %f344;
	ld.global.f32 	%f48, [%rd44+4];
	ld.global.f32 	%f49, [%rd46+4];
	fma.rn.f32 	%f50, %f48, %f49, %f47;
	ld.global.f32 	%f51, [%rd44+8];
	ld.global.f32 	%f52, [%rd46+8];
	fma.rn.f32 	%f53, %f51, %f52, %f50;
	ld.global.f32 	%f54, [%rd44+12];
	ld.global.f32 	%f55, [%rd46+12];
	fma.rn.f32 	%f56, %f54, %f55, %f53;
	ld.global.f32 	%f57, [%rd44+16];
	ld.global.f32 	%f58, [%rd46+16];
	fma.rn.f32 	%f59, %f57, %f58, %f56;
	ld.global.f32 	%f60, [%rd44+20];
	ld.global.f32 	%f61, [%rd46+20];
	fma.rn.f32 	%f62, %f60, %f61, %f59;
	ld.global.f32 	%f63, [%rd44+24];
	ld.global.f32 	%f64, [%rd46+24];
	fma.rn.f32 	%f65, %f63, %f64, %f62;
	ld.global.f32 	%f66, [%rd44+28];
	ld.global.f32 	%f67, [%rd46+28];
	fma.rn.f32 	%f68, %f66, %f67, %f65;
	ld.global.f32 	%f69, [%rd44+32];
	ld.global.f32 	%f70, [%rd46+32];
	fma.rn.f32 	%f71, %f69, %f70, %f68;
	ld.global.f32 	%f72, [%rd44+36];
	ld.global.f32 	%f73, [%rd46+36];
	fma.rn.f32 	%f74, %f72, %f73, %f71;
	ld.global.f32 	%f75, [%rd44+40];
	ld.global.f32 	%f76, [%rd46+40];
	fma.rn.f32 	%f77, %f75, %f76, %f74;
	ld.global.f32 	%f78, [%rd44+44];
	ld.global.f32 	%f79, [%rd46+44];
	fma.rn.f32 	%f80, %f78, %f79, %f77;
	ld.global.f32 	%f81, [%rd44+48];
	ld.global.f32 	%f82, [%rd46+48];
	fma.rn.f32 	%f83, %f81, %f82, %f80;
	ld.global.f32 	%f84, [%rd44+52];
	ld.global.f32 	%f85, [%rd46+52];
	fma.rn.f32 	%f86, %f84, %f85, %f83;
	ld.global.f32 	%f87, [%rd44+56];
	ld.global.f32 	%f88, [%rd46+56];
	fma.rn.f32 	%f89, %f87, %f88, %f86;
	ld.global.f32 	%f90, [%rd44+60];
	ld.global.f32 	%f91, [%rd46+60];
	fma.rn.f32 	%f344, %f90, %f91, %f89;
	add.s32 	%r414, %r414, 16;
	setp.ne.s32 	%p25, %r414, %r35;
	mov.u32 	%r416, %r35;
	@%p25 bra 	$L__BB0_35;
$L__BB0_36:
	setp.eq.s32 	%p26, %r33, 0;
	@%p26 bra 	$L__BB0_46;
	add.s32 	%r258, %r33, -1;
	setp.lt.u32 	%p27, %r258, 7;
	@%p27 bra 	$L__BB0_39;
	add.s32 	%r259, %r416, %r30;
	mul.wide.s32 	%rd47, %r259, 4;
	add.s64 	%rd48, %rd3, %rd47;
	ld.global.f32 	%f93, [%rd48];
	add.s32 	%r260, %r416, %r61;
	mul.wide.s32 	%rd49, %r260, 4;
	add.s64 	%rd50, %rd3, %rd49;
	ld.global.f32 	%f94, [%rd50];
	fma.rn.f32 	%f95, %f93, %f94, %f344;
	ld.global.f32 	%f96, [%rd48+4];
	ld.global.f32 	%f97, [%rd50+4];
	fma.rn.f32 	%f98, %f96, %f97, %f95;
	ld.global.f32 	%f99, [%rd48+8];
	ld.global.f32 	%f100, [%rd50+8];
	fma.rn.f32 	%f101, %f99, %f100, %f98;
	ld.global.f32 	%f102, [%rd48+12];
	ld.global.f32 	%f103, [%rd50+12];
	fma.rn.f32 	%f104, %f102, %f103, %f101;
	ld.global.f32 	%f105, [%rd48+16];
	ld.global.f32 	%f106, [%rd50+16];
	fma.rn.f32 	%f107, %f105, %f106, %f104;
	ld.global.f32 	%f108, [%rd48+20];
	ld.global.f32 	%f109, [%rd50+20];
	fma.rn.f32 	%f110, %f108, %f109, %f107;
	ld.global.f32 	%f111, [%rd48+24];
	ld.global.f32 	%f112, [%rd50+24];
	fma.rn.f32 	%f113, %f111, %f112, %f110;
	ld.global.f32 	%f114, [%rd48+28];
	ld.global.f32 	%f115, [%rd50+28];
	fma.rn.f32 	%f344, %f114, %f115, %f113;
	add.s32 	%r416, %r416, 8;
$L__BB0_39:
	setp.eq.s32 	%p28, %r34, 0;
	@%p28 bra 	$L__BB0_46;
	add.s32 	%r261, %r34, -1;
	setp.lt.u32 	%p29, %r261, 3;
	@%p29 bra 	$L__BB0_42;
	add.s32 	%r262, %r416, %r30;
	mul.wide.s32 	%rd51, %r262, 4;
	add.s64 	%rd52, %rd3, %rd51;
	ld.global.f32 	%f117, [%rd52];
	add.s32 	%r263, %r416, %r61;
	mul.wide.s32 	%rd53, %r263, 4;
	add.s64 	%rd54, %rd3, %rd53;
	ld.global.f32 	%f118, [%rd54];
	fma.rn.f32 	%f119, %f117, %f118, %f344;
	ld.global.f32 	%f120, [%rd52+4];
	ld.global.f32 	%f121, [%rd54+4];
	fma.rn.f32 	%f122, %f120, %f121, %f119;
	ld.global.f32 	%f123, [%rd52+8];
	ld.global.f32 	%f124, [%rd54+8];
	fma.rn.f32 	%f125, %f123, %f124, %f122;
	ld.global.f32 	%f126, [%rd52+12];
	ld.global.f32 	%f127, [%rd54+12];
	fma.rn.f32 	%f344, %f126, %f127, %f125;
	add.s32 	%r416, %r416, 4;
$L__BB0_42:
	setp.eq.s32 	%p30, %r36, 0;
	@%p30 bra 	$L__BB0_46;
	setp.eq.s32 	%p31, %r36, 1;
	add.s32 	%r264, %r416, %r30;
	mul.wide.s32 	%rd55, %r264, 4;
	add.s64 	%rd10, %rd3, %rd55;
	ld.global.f32 	%f128, [%rd10];
	add.s32 	%r265, %r416, %r61;
	mul.wide.s32 	%rd56, %r265, 4;
	add.s64 	%rd11, %rd3, %rd56;
	ld.global.f32 	%f129, [%rd11];
	fma.rn.f32 	%f344, %f128, %f129, %f344;
	@%p31 bra 	$L__BB0_46;
	setp.eq.s32 	%p32, %r36, 2;
	ld.global.f32 	%f130, [%rd10+4];
	ld.global.f32 	%f131, [%rd11+4];
	fma.rn.f32 	%f344, %f130, %f131, %f344;
	@%p32 bra 	$L__BB0_46;
	ld.global.f32 	%f132, [%rd10+8];
	ld.global.f32 	%f133, [%rd11+8];
	fma.rn.f32 	%f344, %f132, %f133, %f344;
$L__BB0_46:
	mul.f32 	%f134, %f344, 0f4B189680;
	cvt.rzi.s32.f32 	%r266, %f134;
	atom.global.max.s32 	%r267, [%rd7], %r266;
	fma.rn.f32 	%f135, %f344, 0f3BBB989D, 0f3F000000;
	cvt.sat.f32.f32 	%f136, %f135;
	mov.f32 	%f137, 0f4B400001;
	mov.f32 	%f138, 0f437C0000;
	fma.rm.f32 	%f139, %f136, %f138, %f137;
	add.f32 	%f140, %f139, 0fCB40007F;
	neg.f32 	%f141, %f140;
	fma.rn.f32 	%f142, %f344, 0f3FB8AA3B, %f141;
	fma.rn.f32 	%f143, %f344, 0f32A57060, %f142;
	mov.b32 	%r268, %f139;
	shl.b32 	%r269, %r268, 23;
	mov.b32 	%f144, %r269;
	ex2.approx.ftz.f32 	%f145, %f143;
	mul.f32 	%f146, %f145, %f144;
	atom.global.add.f32 	%f147, [%rd8], %f146;
	add.s32 	%r401, %r401, %r2;
	ld.global.u32 	%r270, [%rd6];
	setp.lt.s32 	%p33, %r401, %r270;
	@%p33 bra 	$L__BB0_19;
$L__BB0_47:
	bar.sync 	0;
	ld.global.u32 	%r271, [%rd6];
	setp.ge.s32 	%p34, %r421, %r271;
	@%p34 bra 	$L__BB0_83;
	ld.param.u64 	%rd87, [_Z15CasualSA_KernalPfiiS_PiS0_iS0_S_S0_i_param_7];
	cvta.to.global.u64 	%rd57, %rd87;
	mul.wide.s32 	%rd58, %r400, 4;
	add.s64 	%rd59, %rd57, %rd58;
	ld.global.u32 	%r272, [%rd59];
	setp.lt.s32 	%p35, %r123, 1;
	mul.lo.s32 	%r76, %r400, %r123;
	add.s64 	%rd12, %rd4, %rd58;
	add.s64 	%rd13, %rd2, %rd58;
	mul.lo.s32 	%r77, %r272, %r123;
	@%p35 bra 	$L__BB0_83;
	and.b32  	%r78, %r3, 15;
	and.b32  	%r79, %r3, 7;
	and.b32  	%r80, %r123, 15;
	and.b32  	%r81, %r123, 7;
	and.b32  	%r82, %r3, 3;
	and.b32  	%r83, %r123, 2147483632;
	and.b32  	%r84, %r123, 3;
	and.b32  	%r85, %r123, 1;
	and.b32  	%r86, %r123, 2147483646;
$L__BB0_50:
	setp.lt.s32 	%p36, %r3, 1;
	mov.u32 	%r433, %r421;
	@%p36 bra 	$L__BB0_64;
	setp.lt.u32 	%p37, %r3, 16;
	mov.b32 	%r428, 0;
	mov.u32 	%r433, %r421;
	@%p37 bra 	$L__BB0_54;
	and.b32  	%r275, %r3, 2147483632;
	neg.s32 	%r422, %r275;
	add.s64 	%rd88, %rd5, 32;
	mov.u32 	%r433, %r421;
$L__BB0_53:
	.pragma "nounroll";
	and.b32  	%r428, %r3, 2147483632;
	ld.global.u32 	%r276, [%rd88+-32];
	add.s32 	%r277, %r276, %r433;
	ld.global.u32 	%r278, [%rd88+-28];
	add.s32 	%r279, %r278, %r277;
	ld.global.u32 	%r280, [%rd88+-24];
	add.s32 	%r281, %r280, %r279;
	ld.global.u32 	%r282, [%rd88+-20];
	add.s32 	%r283, %r282, %r281;
	ld.global.u32 	%r284, [%rd88+-16];
	add.s32 	%r285, %r284, %r283;
	ld.global.u32 	%r286, [%rd88+-12];
	add.s32 	%r287, %r286, %r285;
	ld.global.u32 	%r288, [%rd88+-8];
	add.s32 	%r289, %r288, %r287;
	ld.global.u32 	%r290, [%rd88+-4];
	add.s32 	%r291, %r290, %r289;
	ld.global.u32 	%r292, [%rd88];
	add.s32 	%r293, %r292, %r291;
	ld.global.u32 	%r294, [%rd88+4];
	add.s32 	%r295, %r294, %r293;
	ld.global.u32 	%r296, [%rd88+8];
	add.s32 	%r297, %r296, %r295;
	ld.global.u32 	%r298, [%rd88+12];
	add.s32 	%r299, %r298, %r297;
	ld.global.u32 	%r300, [%rd88+16];
	add.s32 	%r301, %r300, %r299;
	ld.global.u32 	%r302, [%rd88+20];
	add.s32 	%r303, %r302, %r301;
	ld.global.u32 	%r304, [%rd88+24];
	add.s32 	%r305, %r304, %r303;
	ld.global.u32 	%r306, [%rd88+28];
	add.s32 	%r433, %r306, %r305;
	add.s32 	%r422, %r422, 16;
	add.s64 	%rd88, %rd88, 64;
	setp.ne.s32 	%p38, %r422, 0;
	@%p38 bra 	$L__BB0_53;
$L__BB0_54:
	setp.eq.s32 	%p39, %r78, 0;
	@%p39 bra 	$L__BB0_64;
	add.s32 	%r308, %r78, -1;
	setp.lt.u32 	%p40, %r308, 7;
	@%p40 bra 	$L__BB0_57;
	mul.wide.u32 	%rd60, %r428, 4;
	add.s64 	%rd61, %rd5, %rd60;
	ld.global.u32 	%r309, [%rd61];
	add.s32 	%r310, %r309, %r433;
	ld.global.u32 	%r311, [%rd61+4];
	add.s32 	%r312, %r311, %r310;
	ld.global.u32 	%r313, [%rd61+8];
	add.s32 	%r314, %r313, %r312;
	ld.global.u32 	%r315, [%rd61+12];
	add.s32 	%r316, %r315, %r314;
	ld.global.u32 	%r317, [%rd61+16];
	add.s32 	%r318, %r317, %r316;
	ld.global.u32 	%r319, [%rd61+20];
	add.s32 	%r320, %r319, %r318;
	ld.global.u32 	%r321, [%rd61+24];
	add.s32 	%r322, %r321, %r320;
	ld.global.u32 	%r323, [%rd61+28];
	add.s32 	%r433, %r323, %r322;
	add.s32 	%r428, %r428, 8;
$L__BB0_57:
	setp.eq.s32 	%p41, %r79, 0;
	@%p41 bra 	$L__BB0_64;
	add.s32 	%r325, %r79, -1;
	setp.lt.u32 	%p42, %r325, 3;
	@%p42 bra 	$L__BB0_60;
	mul.wide.u32 	%rd62, %r428, 4;
	add.s64 	%rd63, %rd5, %rd62;
	ld.global.u32 	%r326, [%rd63];
	add.s32 	%r327, %r326, %r433;
	ld.global.u32 	%r328, [%rd63+4];
	add.s32 	%r329, %r328, %r327;
	ld.global.u32 	%r330, [%rd63+8];
	add.s32 	%r331, %r330, %r329;
	ld.global.u32 	%r332, [%rd63+12];
	add.s32 	%r433, %r332, %r331;
	add.s32 	%r428, %r428, 4;
$L__BB0_60:
	setp.eq.s32 	%p43, %r82, 0;
	@%p43 bra 	$L__BB0_64;
	setp.eq.s32 	%p44, %r82, 1;
	mul.wide.u32 	%rd64, %r428, 4;
	add.s64 	%rd17, %rd5, %rd64;
	ld.global.u32 	%r333, [%rd17];
	add.s32 	%r433, %r333, %r433;
	@%p44 bra 	$L__BB0_64;
	setp.eq.s32 	%p45, %r82, 2;
	ld.global.u32 	%r334, [%rd17+4];
	add.s32 	%r433, %r334, %r433;
	@%p45 bra 	$L__BB0_64;
	ld.global.u32 	%r335, [%rd17+8];
	add.s32 	%r433, %r335, %r433;
$L__BB0_64:
	setp.lt.u32 	%p46, %r123, 16;
	mul.lo.s32 	%r111, %r433, %r123;
	mov.f32 	%f352, 0f00000000;
	mov.b32 	%r436, 0;
	@%p46 bra 	$L__BB0_67;
	mov.f32 	%f352, 0f00000000;
	mov.b32 	%r434, 0;
$L__BB0_66:
	.pragma "nounroll";
	add.s32 	%r338, %r434, %r76;
	mul.wide.s32 	%rd65, %r338, 4;
	add.s64 	%rd66, %rd3, %rd65;
	ld.global.f32 	%f151, [%rd66];
	add.s32 	%r339, %r434, %r111;
	mul.wide.s32 	%rd67, %r339, 4;
	add.s64 	%rd68, %rd3, %rd67;
	ld.global.f32 	%f152, [%rd68];
	fma.rn.f32 	%f153, %f151, %f152, %f352;
	ld.global.f32 	%f154, [%rd66+4];
	ld.global.f32 	%f155, [%rd68+4];
	fma.rn.f32 	%f156, %f154, %f155, %f153;
	ld.global.f32 	%f157, [%rd66+8];
	ld.global.f32 	%f158, [%rd68+8];
	fma.rn.f32 	%f159, %f157, %f158, %f156;
	ld.global.f32 	%f160, [%rd66+12];
	ld.global.f32 	%f161, [%rd68+12];
	fma.rn.f32 	%f162, %f160, %f161, %f159;
	ld.global.f32 	%f163, [%rd66+16];
	ld.global.f32 	%f164, [%rd68+16];
	fma.rn.f32 	%f165, %f163, %f164, %f162;
	ld.global.f32 	%f166, [%rd66+20];
	ld.global.f32 	%f167, [%rd68+20];
	fma.rn.f32 	%f168, %f166, %f167, %f165;
	ld.global.f32 	%f169, [%rd66+24];
	ld.global.f32 	%f170, [%rd68+24];
	fma.rn.f32 	%f171, %f169, %f170, %f168;
	ld.global.f32 	%f172, [%rd66+28];
	ld.global.f32 	%f173, [%rd68+28];
	fma.rn.f32 	%f174, %f172, %f173, %f171;
	ld.global.f32 	%f175, [%rd66+32];
	ld.global.f32 	%f176, [%rd68+32];
	fma.rn.f32 	%f177, %f175, %f176, %f174;
	ld.global.f32 	%f178, [%rd66+36];
	ld.global.f32 	%f179, [%rd68+36];
	fma.rn.f32 	%f180, %f178, %f179, %f177;
	ld.global.f32 	%f181, [%rd66+40];
	ld.global.f32 	%f182, [%rd68+40];
	fma.rn.f32 	%f183, %f181, %f182, %f180;
	ld.global.f32 	%f184, [%rd66+44];
	ld.global.f32 	%f185, [%rd68+44];
	fma.rn.f32 	%f186, %f184, %f185, %f183;
	ld.global.f32 	%f187, [%rd66+48];
	ld.global.f32 	%f188, [%rd68+48];
	fma.rn.f32 	%f189, %f187, %f188, %f186;
	ld.global.f32 	%f190, [%rd66+52];
	ld.global.f32 	%f191, [%rd68+52];
	fma.rn.f32 	%f192, %f190, %f191, %f189;
	ld.global.f32 	%f193, [%rd66+56];
	ld.global.f32 	%f194, [%rd68+56];
	fma.rn.f32 	%f195, %f193, %f194, %f192;
	ld.global.f32 	%f196, [%rd66+60];
	ld.global.f32 	%f197, [%rd68+60];
	fma.rn.f32 	%f352, %f196, %f197, %f195;
	add.s32 	%r434, %r434, 16;
	setp.ne.s32 	%p47, %r434, %r83;
	mov.u32 	%r436, %r83;
	@%p47 bra 	$L__BB0_66;
$L__BB0_67:
	setp.eq.s32 	%p48, %r80, 0;
	@%p48 bra 	$L__BB0_77;
	add.s32 	%r340, %r80, -1;
	setp.lt.u32 	%p49, %r340, 7;
	@%p49 bra 	$L__BB0_70;
	add.s32 	%r341, %r436, %r76;
	mul.wide.s32 	%rd69, %r341, 4;
	add.s64 	%rd70, %rd3, %rd69;
	ld.global.f32 	%f199, [%rd70];
	add.s32 	%r342, %r436, %r111;
	mul.wide.s32 	%rd71, %r342, 4;
	add.s64 	%rd72, %rd3, %rd71;
	ld.global.f32 	%f200, [%rd72];
	fma.rn.f32 	%f201, %f199, %f200, %f352;
	ld.global.f32 	%f202, [%rd70+4];
	ld.global.f32 	%f203, [%rd72+4];
	fma.rn.f32 	%f204, %f202, %f203, %f201;
	ld.global.f32 	%f205, [%rd70+8];
	ld.global.f32 	%f206, [%rd72+8];
	fma.rn.f32 	%f207, %f205, %f206, %f204;
	ld.global.f32 	%f208, [%rd70+12];
	ld.global.f32 	%f209, [%rd72+12];
	fma.rn.f32 	%f210, %f208, %f209, %f207;
	ld.global.f32 	%f211, [%rd70+16];
	ld.global.f32 	%f212, [%rd72+16];
	fma.rn.f32 	%f213, %f211, %f212, %f210;
	ld.global.f32 	%f214, [%rd70+20];
	ld.global.f32 	%f215, [%rd72+20];
	fma.rn.f32 	%f216, %f214, %f215, %f213;
	ld.global.f32 	%f217, [%rd70+24];
	ld.global.f32 	%f218, [%rd72+24];
	fma.rn.f32 	%f219, %f217, %f218, %f216;
	ld.global.f32 	%f220, [%rd70+28];
	ld.global.f32 	%f221, [%rd72+28];
	fma.rn.f32 	%f352, %f220, %f221, %f219;
	add.s32 	%r436, %r436, 8;
$L__BB0_70:
	setp.eq.s32 	%p50, %r81, 0;
	@%p50 bra 	$L__BB0_77;
	add.s32 	%r343, %r81, -1;
	setp.lt.u32 	%p51, %r343, 3;
	@%p51 bra 	$L__BB0_73;
	add.s32 	%r344, %r436, %r76;
	mul.wide.s32 	%rd73, %r344, 4;
	add.s64 	%rd74, %rd3, %rd73;
	ld.global.f32 	%f223, [%rd74];
	add.s32 	%r345, %r436, %r111;
	mul.wide.s32 	%rd75, %r345, 4;
	add.s64 	%rd76, %rd3, %rd75;
	ld.global.f32 	%f224, [%rd76];
	fma.rn.f32 	%f225, %f223, %f224, %f352;
	ld.global.f32 	%f226, [%rd74+4];
	ld.global.f32 	%f227, [%rd76+4];
	fma.rn.f32 	%f228, %f226, %f227, %f225;
	ld.global.f32 	%f229, [%rd74+8];
	ld.global.f32 	%f230, [%rd76+8];
	fma.rn.f32 	%f231, %f229, %f230, %f228;
	ld.global.f32 	%f232, [%rd74+12];
	ld.global.f32 	%f233, [%rd76+12];
	fma.rn.f32 	%f352, %f232, %f233, %f231;
	add.s32 	%r436, %r436, 4;
$L__BB0_73:
	setp.eq.s32 	%p52, %r84, 0;
	@%p52 bra 	$L__BB0_77;
	setp.eq.s32 	%p53, %r84, 1;
	add.s32 	%r346, %r436, %r76;
	mul.wide.s32 	%rd77, %r346, 4;
	add.s64 	%rd18, %rd3, %rd77;
	ld.global.f32 	%f234, [%rd18];
	add.s32 	%r347, %r436, %r111;
	mul.wide.s32 	%rd78, %r347, 4;
	add.s64 	%rd19, %rd3, %rd78;
	ld.global.f32 	%f235, [%rd19];
	fma.rn.f32 	%f352, %f234, %f235, %f352;
	@%p53 bra 	$L__BB0_77;
	setp.eq.s32 	%p54, %r84, 2;
	ld.global.f32 	%f236, [%rd18+4];
	ld.global.f32 	%f237, [%rd19+4];
	fma.rn.f32 	%f352, %f236, %f237, %f352;
	@%p54 bra 	$L__BB0_77;
	ld.global.f32 	%f238, [%rd18+8];
	ld.global.f32 	%f239, [%rd19+8];
	fma.rn.f32 	%f352, %f238, %f239, %f352;
$L__BB0_77:
	setp.eq.s32 	%p55, %r123, 1;
	mov.b32 	%r439, 0;
	@%p55 bra 	$L__BB0_80;
	mov.b32 	%r438, 0;
$L__BB0_79:
	ld.global.u32 	%r350, [%rd12];
	mul.hi.s32 	%r351, %r350, 1801439851;
	shr.u32 	%r352, %r351, 31;
	shr.s32 	%r353, %r351, 22;
	add.s32 	%r354, %r353, %r352;
	cvt.rn.f32.s32 	%f240, %r354;
	mul.lo.s32 	%r355, %r354, 10000000;
	sub.s32 	%r356, %r350, %r355;
	cvt.rn.f32.s32 	%f241, %r356;
	div.rn.f32 	%f242, %f241, 0f4B189680;
	add.f32 	%f243, %f242, %f240;
	add.s32 	%r357, %r438, %r111;
	mul.wide.s32 	%rd79, %r357, 4;
	add.s64 	%rd80, %rd3, %rd79;
	ld.global.f32 	%f244, [%rd80];
	sub.f32 	%f245, %f352, %f243;
	fma.rn.f32 	%f246, %f245, 0f3BBB989D, 0f3F000000;
	cvt.sat.f32.f32 	%f247, %f246;
	mov.f32 	%f248, 0f4B400001;
	mov.f32 	%f249, 0f437C0000;
	fma.rm.f32 	%f250, %f247, %f249, %f248;
	add.f32 	%f251, %f250, 0fCB40007F;
	neg.f32 	%f252, %f251;
	fma.rn.f32 	%f253, %f245, 0f3FB8AA3B, %f252;
	fma.rn.f32 	%f254, %f245, 0f32A57060, %f253;
	mov.b32 	%r358, %f250;
	shl.b32 	%r359, %r358, 23;
	mov.b32 	%f255, %r359;
	ex2.approx.ftz.f32 	%f256, %f254;
	mul.f32 	%f257, %f256, %f255;
	ld.global.f32 	%f258, [%rd13];
	fma.rn.f32 	%f259, %f243, 0f3BBB989D, 0f3F000000;
	cvt.sat.f32.f32 	%f260, %f259;
	fma.rm.f32 	%f261, %f260, %f249, %f248;
	add.f32 	%f262, %f261, 0fCB40007F;
	neg.f32 	%f263, %f262;
	fma.rn.f32 	%f264, %f243, 0f3FB8AA3B, %f263;
	fma.rn.f32 	%f265, %f243, 0f32A57060, %f264;
	mov.b32 	%r360, %f261;
	shl.b32 	%r361, %r360, 23;
	mov.b32 	%f266, %r361;
	ex2.approx.ftz.f32 	%f267, %f265;
	mul.f32 	%f268, %f267, %f266;
	div.rn.f32 	%f269, %f258, %f268;
	div.rn.f32 	%f270, %f257, %f269;
	mul.f32 	%f271, %f244, %f270;
	add.s32 	%r362, %r438, %r77;
	mul.wide.s32 	%rd81, %r362, 4;
	add.s64 	%rd82, %rd1, %rd81;
	atom.global.add.f32 	%f272, [%rd82], %f271;
	ld.global.u32 	%r363, [%rd12];
	mul.hi.s32 	%r364, %r363, 1801439851;
	shr.u32 	%r365, %r364, 31;
	shr.s32 	%r366, %r364, 22;
	add.s32 	%r367, %r366, %r365;
	cvt.rn.f32.s32 	%f273, %r367;
	mul.lo.s32 	%r368, %r367, 10000000;
	sub.s32 	%r369, %r363, %r368;
	cvt.rn.f32.s32 	%f274, %r369;
	div.rn.f32 	%f275, %f274, 0f4B189680;
	add.f32 	%f276, %f275, %f273;
	ld.global.f32 	%f277, [%rd80+4];
	sub.f32 	%f278, %f352, %f276;
	fma.rn.f32 	%f279, %f278, 0f3BBB989D, 0f3F000000;
	cvt.sat.f32.f32 	%f280, %f279;
	fma.rm.f32 	%f281, %f280, %f249, %f248;
	add.f32 	%f282, %f281, 0fCB40007F;
	neg.f32 	%f283, %f282;
	fma.rn.f32 	%f284, %f278, 0f3FB8AA3B, %f283;
	fma.rn.f32 	%f285, %f278, 0f32A57060, %f284;
	mov.b32 	%r370, %f281;
	shl.b32 	%r371, %r370, 23;
	mov.b32 	%f286, %r371;
	ex2.approx.ftz.f32 	%f287, %f285;
	mul.f32 	%f288, %f287, %f286;
	ld.global.f32 	%f289, [%rd13];
	fma.rn.f32 	%f290, %f276, 0f3BBB989D, 0f3F000000;
	cvt.sat.f32.f32 	%f291, %f290;
	fma.rm.f32 	%f292, %f291, %f249, %f248;
	add.f32 	%f293, %f292, 0fCB40007F;
	neg.f32 	%f294, %f293;
	fma.rn.f32 	%f295, %f276, 0f3FB8AA3B, %f294;
	fma.rn.f32 	%f296, %f276, 0f32A57060, %f295;
	mov.b32 	%r372, %f292;
	shl.b32 	%r373, %r372, 23;
	mov.b32 	%f297, %r373;
	ex2.approx.ftz.f32 	%f298, %f296;
	mul.f32 	%f299, %f298, %f297;
	div.rn.f32 	%f300, %f289, %f299;
	div.rn.f32 	%f301, %f288, %f300;
	mul.f32 	%f302, %f277, %f301;
	atom.global.add.f32 	%f303, [%rd82+4], %f302;
	add.s32 	%r438, %r438, 2;
	setp.ne.s32 	%p56, %r438, %r86;
	mov.u32 	%r439, %r86;
	@%p56 bra 	$L__BB0_79;
$L__BB0_80:
	setp.eq.s32 	%p57, %r85, 0;
	@%p57 bra 	$L__BB0_82;
	ld.global.u32 	%r374, [%rd12];
	mul.hi.s32 	%r375, %r374, 1801439851;
	shr.u32 	%r376, %r375, 31;
	shr.s32 	%r377, %r375, 22;
	add.s32 	%r378, %r377, %r376;
	cvt.rn.f32.s32 	%f304, %r378;
	mul.lo.s32 	%r379, %r378, 10000000;
	sub.s32 	%r380, %r374, %r379;
	cvt.rn.f32.s32 	%f305, %r380;
	div.rn.f32 	%f306, %f305, 0f4B189680;
	add.f32 	%f307, %f306, %f304;
	add.s32 	%r381, %r439, %r111;
	mul.wide.s32 	%rd83, %r381, 4;
	add.s64 	%rd84, %rd3, %rd83;
	ld.global.f32 	%f308, [%rd84];
	sub.f32 	%f309, %f352, %f307;
	fma.rn.f32 	%f310, %f309, 0f3BBB989D, 0f3F000000;
	cvt.sat.f32.f32 	%f311, %f310;
	mov.f32 	%f312, 0f4B400001;
	mov.f32 	%f313, 0f437C0000;
	fma.rm.f32 	%f314, %f311, %f313, %f312;
	add.f32 	%f315, %f314, 0fCB40007F;
	neg.f32 	%f316, %f315;
	fma.rn.f32 	%f317, %f309, 0f3FB8AA3B, %f316;
	fma.rn.f32 	%f318, %f309, 0f32A57060, %f317;
	mov.b32 	%r382, %f314;
	shl.b32 	%r383, %r382, 23;
	mov.b32 	%f319, %r383;
	ex2.approx.ftz.f32 	%f320, %f318;
	mul.f32 	%f321, %f320, %f319;
	ld.global.f32 	%f322, [%rd13];
	fma.rn.f32 	%f323, %f307, 0f3BBB989D, 0f3F000000;
	cvt.sat.f32.f32 	%f324, %f323;
	fma.rm.f32 	%f325, %f324, %f313, %f312;
	add.f32 	%f326, %f325, 0fCB40007F;
	neg.f32 	%f327, %f326;
	fma.rn.f32 	%f328, %f307, 0f3FB8AA3B, %f327;
	fma.rn.f32 	%f329, %f307, 0f32A57060, %f328;
	mov.b32 	%r384, %f325;
	shl.b32 	%r385, %r384, 23;
	mov.b32 	%f330, %r385;
	ex2.approx.ftz.f32 	%f331, %f329;
	mul.f32 	%f332, %f331, %f330;
	div.rn.f32 	%f333, %f322, %f332;
	div.rn.f32 	%f334, %f321, %f333;
	mul.f32 	%f335, %f308, %f334;
	add.s32 	%r386, %r439, %r77;
	mul.wide.s32 	%rd85, %r386, 4;
	add.s64 	%rd86, %rd1, %rd85;
	atom.global.add.f32 	%f336, [%rd86], %f335;
$L__BB0_82:
	add.s32 	%r421, %r421, %r2;
	ld.global.u32 	%r387, [%rd6];
	setp.lt.s32 	%p58, %r421, %r387;
	@%p58 bra 	$L__BB0_50;
$L__BB0_83:
	ret;

}


// ===== COMPILED SASS (sm_100) =====

	.target	sm_100

	.elftype	@"ET_EXEC"


//--------------------- .note.nv.tkinfo           --------------------------
	.section	.note.nv.tkinfo,"",@"SHT_NOTE"
	.sectionflags	@"SHF_NOTE_NV_TKINFO"
	.tkinfo
        /*0018*/ 	.word	0x00000002
        /*0030*/ 	.string	""
        /*0030*/ 	.string	"ptxas"
        /*0030*/ 	.string	"Cuda compilation tools, release 13.0, V13.0.88"
        /*0030*/ 	.string	"Build cuda_13.0.r13.0/compiler.36424714_0"
        /*0030*/ 	.string	"-arch sm_100 -m 64 "



//--------------------- .note.nv.cuinfo           --------------------------
	.section	.note.nv.cuinfo,"",@"SHT_NOTE"
	.sectionflags	@"SHF_NOTE_NV_CUINFO"
        /*0018*/ 	.short	0x0002
        /*001a*/ 	.short	0x0064
        /*001c*/ 	.short	0x0082
	.zero		2


//--------------------- .nv.info                  --------------------------
	.section	.nv.info,"",@"SHT_CUDA_INFO"
	.align	4


	//----- nvinfo : EIATTR_REGCOUNT
	.align		4
        /*0000*/ 	.byte	0x04, 0x2f
        /*0002*/ 	.short	(.L_1 - .L_0)
	.align		4
.L_0:
        /*0004*/ 	.word	index@(_Z15CasualSA_KernalPfiiS_PiS0_iS0_S_S0_i)
        /*0008*/ 	.word	0x00000028


	//----- nvinfo : EIATTR_FRAME_SIZE
	.align		4
.L_1:
        /*000c*/ 	.byte	0x04, 0x11
        /*000e*/ 	.short	(.L_3 - .L_2)
	.align		4
.L_2:
        /*0010*/ 	.word	index@($__internal_0_$__cuda_sm3x_div_rn_noftz_f32_slowpath)
        /*0014*/ 	.word	0x00000000


	//----- nvinfo : EIATTR_FRAME_SIZE
	.align		4
.L_3:
        /*0018*/ 	.byte	0x04, 0x11
        /*001a*/ 	.short	(.L_5 - .L_4)
	.align		4
.L_4:
        /*001c*/ 	.word	index@(_Z15CasualSA_KernalPfiiS_PiS0_iS0_S_S0_i)
        /*0020*/ 	.word	0x00000000


	//----- nvinfo : EIATTR_MIN_STACK_SIZE
	.align		4
.L_5:
        /*0024*/ 	.byte	0x04, 0x12
        /*0026*/ 	.short	(.L_7 - .L_6)
	.align		4
.L_6:
        /*0028*/ 	.word	index@(_Z15CasualSA_KernalPfiiS_PiS0_iS0_S_S0_i)
        /*002c*/ 	.word	0x00000000
.L_7:


//--------------------- .nv.compat                --------------------------
	.section	.nv.compat,"",@"SHT_CUDA_COMPAT_INFO"
	.align	4
        /*0000*/ 	.byte	0x02, 0x09, 0x00, 0x00, 0x02, 0x02, 0x01, 0x00, 0x02, 0x05, 0x05, 0x00, 0x03, 0x07, 0x01, 0x01
        /*0010*/ 	.byte	0x02, 0x03, 0x00, 0x00, 0x02, 0x06, 0x01, 0x00, 0x04, 0x0b, 0x08, 0x00, 0x01, 0x00, 0x00, 0x00
        /*0020*/ 	.byte	0x00, 0x00, 0x00, 0x00


//--------------------- .nv.info._Z15CasualSA_KernalPfiiS_PiS0_iS0_S_S0_i --------------------------
	.section	.nv.info._Z15CasualSA_KernalPfiiS_PiS0_iS0_S_S0_i,"",@"SHT_CUDA_INFO"
	.sectionflags	@""
	.align	4


	//----- nvinfo : EIATTR_CUDA_API_VERSION
	.align		4
        /*0000*/ 	.byte	0x04, 0x37
        /*0002*/ 	.short	(.L_9 - .L_8)
.L_8:
        /*0004*/ 	.word	0x00000082


	//----- nvinfo : EIATTR_KPARAM_INFO
	.align		4
.L_9:
        /*0008*/ 	.byte	0x04, 0x17
        /*000a*/ 	.short	(.L_11 - .L_10)
.L_10:
        /*000c*/ 	.word	0x00000000
        /*0010*/ 	.short	0x000a
        /*0012*/ 	.short	0x0048
        /*0014*/ 	.byte	0x00, 0xf0, 0x11, 0x00


	//----- nvinfo : EIATTR_KPARAM_INFO
	.align		4
.L_11:
        /*0018*/ 	.byte	0x04, 0x17
        /*001a*/ 	.short	(.L_13 - .L_12)
.L_12:
        /*001c*/ 	.word	0x00000000
        /*0020*/ 	.short	0x0009
        /*0022*/ 	.short	0x0040
        /*0024*/ 	.byte	0x00, 0xf5, 0x21, 0x00


	//----- nvinfo : EIATTR_KPARAM_INFO
	.align		4
.L_13:
        /*0028*/ 	.byte	0x04, 0x17
        /*002a*/ 	.short	(.L_15 - .L_14)
.L_14:
        /*002c*/ 	.word	0x00000000
        /*0030*/ 	.short	0x0008
        /*0032*/ 	.short	0x0038
        /*0034*/ 	.byte	0x00, 0xf5, 0x21, 0x00


	//----- nvinfo : EIATTR_KPARAM_INFO
	.align		4
.L_15:
        /*0038*/ 	.byte	0x04, 0x17
        /*003a*/ 	.short	(.L_17 - .L_16)
.L_16:
        /*003c*/ 	.word	0x00000000
        /*0040*/ 	.short	0x0007
        /*0042*/ 	.short	0x0030
        /*0044*/ 	.byte	0x00, 0xf5, 0x21, 0x00


	//----- nvinfo : EIATTR_KPARAM_INFO
	.align		4
.L_17:
        /*0048*/ 	.byte	0x04, 0x17
        /*004a*/ 	.short	(.L_19 - .L_18)
.L_18:
        /*004c*/ 	.word	0x00000000
        /*0050*/ 	.short	0x0006
        /*0052*/ 	.short	0x0028
        /*0054*/ 	.byte	0x00, 0xf0, 0x11, 0x00


	//----- nvinfo : EIATTR_KPARAM_INFO
	.align		4
.L_19:
        /*0058*/ 	.byte	0x04, 0x17
        /*005a*/ 	.short	(.L_21 - .L_20)
.L_20:
        /*005c*/ 	.word	0x00000000
        /*0060*/ 	.short	0x0005
        /*0062*/ 	.short	0x0020
        /*0064*/ 	.byte	0x00, 0xf5, 0x21, 0x00


	//----- nvinfo : EIATTR_KPARAM_INFO
	.align		4
.L_21:
        /*0068*/ 	.byte	0x04, 0x17
        /*006a*/ 	.short	(.L_23 - .L_22)
.L_22:
        /*006c*/ 	.word	0x00000000
        /*0070*/ 	.short	0x0004
        /*0072*/ 	.short	0x0018
        /*0074*/ 	.byte	0x00, 0xf5, 0x21, 0x00


	//----- nvinfo : EIATTR_KPARAM_INFO
	.align		4
.L_23:
        /*0078*/ 	.byte	0x04, 0x17
        /*007a*/ 	.short	(.L_25 - .L_24)
.L_24:
        /*007c*/ 	.word	0x00000000
        /*0080*/ 	.short	0x0003
        /*0082*/ 	.short	0x0010
        /*0084*/ 	.byte	0x00, 0xf5, 0x21, 0x00


	//----- nvinfo : EIATTR_KPARAM_INFO
	.align		4
.L_25:
        /*0088*/ 	.byte	0x04, 0x17
        /*008a*/ 	.short	(.L_27 - .L_26)
.L_26:
        /*008c*/ 	.word	0x00000000
        /*0090*/ 	.short	0x0002
        /*0092*/ 	.short	0x000c
        /*0094*/ 	.byte	0x00, 0xf0, 0x11, 0x00


	//----- nvinfo : EIATTR_KPARAM_INFO
	.align		4
.L_27:
        /*0098*/ 	.byte	0x04, 0x17
        /*009a*/ 	.short	(.L_29 - .L_28)
.L_28:
        /*009c*/ 	.word	0x00000000
        /*00a0*/ 	.short	0x0001
        /*00a2*/ 	.short	0x0008
        /*00a4*/ 	.byte	0x00, 0xf0, 0x11, 0x00


	//----- nvinfo : EIATTR_KPARAM_INFO
	.align		4
.L_29:
        /*00a8*/ 	.byte	0x04, 0x17
        /*00aa*/ 	.short	(.L_31 - .L_30)
.L_30:
        /*00ac*/ 	.word	0x00000000
        /*00b0*/ 	.short	0x0000
        /*00b2*/ 	.short	0x0000
        /*00b4*/ 	.byte	0x00, 0xf5, 0x21, 0x00


	//----- nvinfo : EIATTR_SPARSE_MMA_MASK
	.align		4
.L_31:
        /*00b8*/ 	.byte	0x03, 0x50
        /*00ba*/ 	.short	0x0000


	//----- nvinfo : EIATTR_MAXREG_COUNT
	.align		4
        /*00bc*/ 	.byte	0x03, 0x1b
        /*00be*/ 	.short	0x00ff


	//----- nvinfo : EIATTR_NUM_BARRIERS
	.align		4
        /*00c0*/ 	.byte	0x02, 0x4c
        /*00c2*/ 	.byte	0x01
	.zero		1


	//----- nvinfo : EIATTR_MERCURY_ISA_VERSION
	.align		4
        /*00c4*/ 	.byte	0x03, 0x5f
        /*00c6*/ 	.short	0x0101


	//----- nvinfo : EIATTR_INT_WARP_WIDE_INSTR_OFFSETS
	.align		4
        /*00c8*/ 	.byte	0x04, 0x31
        /*00ca*/ 	.short	(.L_33 - .L_32)


	//   ....[0]....
.L_32:
        /*00cc*/ 	.word	0x00000870


	//   ....[1]....
        /*00d0*/ 	.word	0x00000880


	//   ....[2]....
        /*00d4*/ 	.word	0x00001830


	//   ....[3]....
        /*00d8*/ 	.word	0x000018c0


	//----- nvinfo : EIATTR_VRC_CTA_INIT_COUNT
	.align		4
.L_33:
        /*00dc*/ 	.byte	0x02, 0x4a
	.zero		1
	.zero		1


	//----- nvinfo : EIATTR_EXIT_INSTR_OFFSETS
	.align		4
        /*00e0*/ 	.byte	0x04, 0x1c
        /*00e2*/ 	.short	(.L_35 - .L_34)


	//   ....[0]....
.L_34:
        /*00e4*/ 	.word	0x00000210


	//   ....[1]....
        /*00e8*/ 	.word	0x000019b0


	//   ....[2]....
        /*00ec*/ 	.word	0x000019e0


	//   ....[3]....
        /*00f0*/ 	.word	0x000038b0


	//----- nvinfo : EIATTR_CRS_STACK_SIZE
	.align		4
.L_35:
        /*00f4*/ 	.byte	0x04, 0x1e
        /*00f6*/ 	.short	(.L_37 - .L_36)
.L_36:
        /*00f8*/ 	.word	0x00000000


	//----- nvinfo : EIATTR_CBANK_PARAM_SIZE
	.align		4
.L_37:
        /*00fc*/ 	.byte	0x03, 0x19
        /*00fe*/ 	.short	0x004c


	//----- nvinfo : EIATTR_PARAM_CBANK
	.align		4
        /*0100*/ 	.byte	0x04, 0x0a
        /*0102*/ 	.short	(.L_39 - .L_38)
	.align		4
.L_38:
        /*0104*/ 	.word	index@(.nv.constant0._Z15CasualSA_KernalPfiiS_PiS0_iS0_S_S0_i)
        /*0108*/ 	.short	0x0380
        /*010a*/ 	.short	0x004c


	//----- nvinfo : EIATTR_SW_WAR
	.align		4
.L_39:
        /*010c*/ 	.byte	0x04, 0x36
        /*010e*/ 	.short	(.L_41 - .L_40)
.L_40:
        /*0110*/ 	.word	0x00000008
.L_41:


//--------------------- .nv.callgraph             --------------------------
	.section	.nv.callgraph,"",@"SHT_CUDA_CALLGRAPH"
	.align	4
	.sectionentsize	8
	.align		4
        /*0000*/ 	.word	0x00000000
	.align		4
        /*0004*/ 	.word	0xffffffff
	.align		4
        /*0008*/ 	.word	0x00000000
	.align		4
        /*000c*/ 	.word	0xfffffffe
	.align		4
        /*0010*/ 	.word	0x00000000
	.align		4
        /*0014*/ 	.word	0xfffffffd
	.align		4
        /*0018*/ 	.word	0x00000000
	.align		4
        /*001c*/ 	.word	0xfffffffc


//--------------------- .text._Z15CasualSA_KernalPfiiS_PiS0_iS0_S_S0_i --------------------------
	.section	.text._Z15CasualSA_KernalPfiiS_PiS0_iS0_S_S0_i,"ax",@progbits
	.align	128
        .global         _Z15CasualSA_KernalPfiiS_PiS0_iS0_S_S0_i
        .type           _Z15CasualSA_KernalPfiiS_PiS0_iS0_S_S0_i,@function
        .size           _Z15CasualSA_KernalPfiiS_PiS0_iS0_S_S0_i,(.L_x_61 - _Z15CasualSA_KernalPfiiS_PiS0_iS0_S_S0_i)
        .other          _Z15CasualSA_KernalPfiiS_PiS0_iS0_S_S0_i,@"STO_CUDA_ENTRY STV_DEFAULT"
_Z15CasualSA_KernalPfiiS_PiS0_iS0_S_S0_i:
.text._Z15CasualSA_KernalPfiiS_PiS0_iS0_S_S0_i:
[----:B------:R-:W-:Y:S08]  /*0000*/  LDC R1, c[0x0][0x37c] ;  /* 0x0000df00ff017b82 */ /* 0x000ff00000000800 */
[----:B------:R-:W0:Y:S01]  /*0010*/  LDC R6, c[0x0][0x3c8] ;  /* 0x0000f200ff067b82 */ /* 0x000e220000000800 */
[----:B------:R-:W1:Y:S01]  /*0020*/  S2R R23, SR_CTAID.X ;  /* 0x0000000000177919 */ /* 0x000e620000002500 */
[----:B------:R-:W2:Y:S01]  /*0030*/  LDCU.64 UR6, c[0x0][0x358] ;  /* 0x00006b00ff0677ac */ /* 0x000ea20008000a00 */
[----:B0-----:R-:W-:-:S04]  /*0040*/  IABS R5, R6 ;  /* 0x0000000600057213 */ /* 0x001fc80000000000 */
[----:B------:R-:W0:Y:S08]  /*0050*/  I2F.RP R0, R5 ;  /* 0x0000000500007306 */ /* 0x000e300000209400 */
[----:B0-----:R-:W0:Y:S02]  /*0060*/  MUFU.RCP R0, R0 ;  /* 0x0000000000007308 */ /* 0x001e240000001000 */
[----:B0-----:R-:W-:-:S06]  /*0070*/  IADD3 R2, PT, PT, R0, 0xffffffe, RZ ;  /* 0x0ffffffe00027810 */ /* 0x001fcc0007ffe0ff */
[----:B------:R0:W3:Y:S02]  /*0080*/  F2I.FTZ.U32.TRUNC.NTZ R3, R2 ;  /* 0x0000000200037305 */ /* 0x0000e4000021f000 */
[----:B0-----:R-:W-:Y:S01]  /*0090*/  IMAD.MOV.U32 R2, RZ, RZ, RZ ;  /* 0x000000ffff027224 */ /* 0x001fe200078e00ff */
[----:B---3--:R-:W-:-:S05]  /*00a0*/  IADD3 R4, PT, PT, RZ, -R3, RZ ;  /* 0x80000003ff047210 */ /* 0x008fca0007ffe0ff */
[----:B------:R-:W-:Y:S01]  /*00b0*/  IMAD R7, R4, R5, RZ ;  /* 0x0000000504077224 */ /* 0x000fe200078e02ff */
[----:B-1----:R-:W-:-:S03]  /*00c0*/  IABS R4, R23 ;  /* 0x0000001700047213 */ /* 0x002fc60000000000 */
[----:B------:R-:W-:-:S06]  /*00d0*/  IMAD.HI.U32 R3, R3, R7, R2 ;  /* 0x0000000703037227 */ /* 0x000fcc00078e0002 */
[----:B------:R-:W-:Y:S02]  /*00e0*/  IMAD.HI.U32 R25, R3, R4, RZ ;  /* 0x0000000403197227 */ /* 0x000fe400078e00ff */
[----:B------:R-:W0:Y:S03]  /*00f0*/  LDC.64 R2, c[0x0][0x3a0] ;  /* 0x0000e800ff027b82 */ /* 0x000e260000000a00 */
[----:B------:R-:W-:-:S05]  /*0100*/  IADD3 R0, PT, PT, -R25, RZ, RZ ;  /* 0x000000ff19007210 */ /* 0x000fca0007ffe1ff */
[----:B------:R-:W-:-:S05]  /*0110*/  IMAD R0, R5, R0, R4 ;  /* 0x0000000005007224 */ /* 0x000fca00078e0204 */
[----:B------:R-:W-:-:S13]  /*0120*/  ISETP.GT.U32.AND P2, PT, R5, R0, PT ;  /* 0x000000000500720c */ /* 0x000fda0003f44070 */
[-C--:B------:R-:W-:Y:S01]  /*0130*/  @!P2 IADD3 R0, PT, PT, R0, -R5.reuse, RZ ;  /* 0x800000050000a210 */ /* 0x080fe20007ffe0ff */
[----:B------:R-:W-:Y:S01]  /*0140*/  @!P2 VIADD R25, R25, 0x1 ;  /* 0x000000011919a836 */ /* 0x000fe20000000000 */
[----:B------:R-:W-:Y:S02]  /*0150*/  ISETP.NE.AND P2, PT, R6, RZ, PT ;  /* 0x000000ff0600720c */ /* 0x000fe40003f45270 */
[----:B------:R-:W-:Y:S02]  /*0160*/  ISETP.GE.U32.AND P0, PT, R0, R5, PT ;  /* 0x000000050000720c */ /* 0x000fe40003f06070 */
[----:B------:R-:W-:-:S04]  /*0170*/  LOP3.LUT R0, R23, R6, RZ, 0x3c, !PT ;  /* 0x0000000617007212 */ /* 0x000fc800078e3cff */
[----:B------:R-:W-:-:S07]  /*0180*/  ISETP.GE.AND P1, PT, R0, RZ, PT ;  /* 0x000000ff0000720c */ /* 0x000fce0003f26270 */
[----:B------:R-:W-:-:S06]  /*0190*/  @P0 IADD3 R25, PT, PT, R25, 0x1, RZ ;  /* 0x0000000119190810 */ /* 0x000fcc0007ffe0ff */
[----:B------:R-:W-:Y:S02]  /*01a0*/  @!P1 IADD3 R25, PT, PT, -R25, RZ, RZ ;  /* 0x000000ff19199210 */ /* 0x000fe40007ffe1ff */
[----:B------:R-:W-:-:S05]  /*01b0*/  @!P2 LOP3.LUT R25, RZ, R6, RZ, 0x33, !PT ;  /* 0x00000006ff19a212 */ /* 0x000fca00078e33ff */
[----:B0-----:R-:W-:-:S05]  /*01c0*/  IMAD.WIDE R4, R25, 0x4, R2 ;  /* 0x0000000419047825 */ /* 0x001fca00078e0202 */
[----:B--2---:R-:W2:Y:S01]  /*01d0*/  LDG.E R9, desc[UR6][R4.64] ;  /* 0x0000000604097981 */ /* 0x004ea2000c1e1900 */
[----:B------:R-:W-:-:S04]  /*01e0*/  IMAD.MOV R0, RZ, RZ, -R25 ;  /* 0x000000ffff007224 */ /* 0x000fc800078e0a19 */
[----:B------:R-:W-:-:S05]  /*01f0*/  IMAD R23, R6, R0, R23 ;  /* 0x0000000006177224 */ /* 0x000fca00078e0217 */
[----:B--2---:R-:W-:-:S13]  /*0200*/  ISETP.GE.AND P0, PT, R23, R9, PT ;  /* 0x000000091700720c */ /* 0x004fda0003f06270 */
[----:B------:R-:W-:Y:S05]  /*0210*/  @P0 EXIT ;  /* 0x000000000000094d */ /* 0x000fea0003800000 */
[----:B------:R-:W0:Y:S01]  /*0220*/  S2R R24, SR_TID.X ;  /* 0x0000000000187919 */ /* 0x000e220000002100 */
[----:B------:R-:W-:Y:S01]  /*0230*/  ISETP.GE.AND P0, PT, R25, 0x1, PT ;  /* 0x000000011900780c */ /* 0x000fe20003f06270 */
[----:B------:R-:W1:-:S12]  /*0240*/  LDCU UR8, c[0x0][0x360] ;  /* 0x00006c00ff0877ac */ /* 0x000e580008000800 */
[----:B------:R-:W-:Y:S05]  /*0250*/  @!P0 BRA `(.L_x_0) ;  /* 0x0000000400308947 */ /* 0x000fea0003800000 */
[C---:B------:R-:W-:Y:S01]  /*0260*/  ISETP.GE.U32.AND P0, PT, R25.reuse, 0x10, PT ;  /* 0x000000101900780c */ /* 0x040fe20003f06070 */
[----:B------:R-:W-:Y:S01]  /*0270*/  HFMA2 R11, -RZ, RZ, 0, 0 ;  /* 0x00000000ff0b7431 */ /* 0x000fe200000001ff */
[----:B------:R-:W-:-:S04]  /*0280*/  LOP3.LUT R28, R25, 0xf, RZ, 0xc0, !PT ;  /* 0x0000000f191c7812 */ /* 0x000fc800078ec0ff */
[----:B------:R-:W-:-:S07]  /*0290*/  ISETP.NE.AND P1, PT, R28, RZ, PT ;  /* 0x000000ff1c00720c */ /* 0x000fce0003f25270 */
[----:B------:R-:W-:Y:S06]  /*02a0*/  @!P0 BRA `(.L_x_1) ;  /* 0x0000000000788947 */ /* 0x000fec0003800000 */
[----:B------:R-:W-:Y:S02]  /*02b0*/  LOP3.LUT R11, R25, 0x7ffffff0, RZ, 0xc0, !PT ;  /* 0x7ffffff0190b7812 */ /* 0x000fe400078ec0ff */
[----:B------:R-:W-:-:S07]  /*02c0*/  MOV R0, RZ ;  /* 0x000000ff00007202 */ /* 0x000fce0000000f00 */
.L_x_2:
[----:B------:R-:W-:-:S05]  /*02d0*/  IMAD.WIDE.U32 R6, R0, 0x4, R2 ;  /* 0x0000000400067825 */ /* 0x000fca00078e0002 */
[----:B------:R-:W2:Y:S04]  /*02e0*/  LDG.E R8, desc[UR6][R6.64] ;  /* 0x0000000606087981 */ /* 0x000ea8000c1e1900 */
[----:B------:R-:W2:Y:S04]  /*02f0*/  LDG.E R10, desc[UR6][R6.64+0x4] ;  /* 0x00000406060a7981 */ /* 0x000ea8000c1e1900 */
[----:B------:R-:W3:Y:S04]  /*0300*/  LDG.E R13, desc[UR6][R6.64+0x8] ;  /* 0x00000806060d7981 */ /* 0x000ee8000c1e1900 */
[----:B------:R-:W3:Y:S04]  /*0310*/  LDG.E R12, desc[UR6][R6.64+0xc] ;  /* 0x00000c06060c7981 */ /* 0x000ee8000c1e1900 */
[----:B------:R-:W4:Y:S04]  /*0320*/  LDG.E R15, desc[UR6][R6.64+0x10] ;  /* 0x00001006060f7981 */ /* 0x000f28000c1e1900 */
[----:B------:R-:W4:Y:S04]  /*0330*/  LDG.E R14, desc[UR6][R6.64+0x14] ;  /* 0x00001406060e7981 */ /* 0x000f28000c1e1900 */
[----:B------:R-:W5:Y:S04]  /*0340*/  LDG.E R17, desc[UR6][R6.64+0x18] ;  /* 0x0000180606117981 */ /* 0x000f68000c1e1900 */
        /* <DEDUP_REMOVED lines=8> */
[----:B------:R-:W5:Y:S01]  /*03d0*/  LDG.E R26, desc[UR6][R6.64+0x3c] ;  /* 0x00003c06061a7981 */ /* 0x000f62000c1e1900 */
[----:B------:R-:W-:-:S05]  /*03e0*/  VIADD R0, R0, 0x10 ;  /* 0x0000001000007836 */ /* 0x000fca0000000000 */
[----:B------:R-:W-:Y:S02]  /*03f0*/  ISETP.NE.AND P0, PT, R0, R11, PT ;  /* 0x0000000b0000720c */ /* 0x000fe40003f05270 */
[----:B--2---:R-:W-:-:S04]  /*0400*/  IADD3 R8, PT, PT, R10, R8, R23 ;  /* 0x000000080a087210 */ /* 0x004fc80007ffe017 */
[----:B---3--:R-:W-:-:S04]  /*0410*/  IADD3 R8, PT, PT, R12, R13, R8 ;  /* 0x0000000d0c087210 */ /* 0x008fc80007ffe008 */
[----:B----4-:R-:W-:-:S04]  /*0420*/  IADD3 R8, PT, PT, R14, R15, R8 ;  /* 0x0000000f0e087210 */ /* 0x010fc80007ffe008 */
[----:B-----5:R-:W-:-:S04]  /*0430*/  IADD3 R8, PT, PT, R16, R17, R8 ;  /* 0x0000001110087210 */ /* 0x020fc80007ffe008 */
[----:B------:R-:W-:-:S04]  /*0440*/  IADD3 R8, PT, PT, R18, R19, R8 ;  /* 0x0000001312087210 */ /* 0x000fc80007ffe008 */
[----:B------:R-:W-:-:S04]  /*0450*/  IADD3 R8, PT, PT, R20, R21, R8 ;  /* 0x0000001514087210 */ /* 0x000fc80007ffe008 */
[----:B------:R-:W-:-:S04]  /*0460*/  IADD3 R8, PT, PT, R22, R27, R8 ;  /* 0x0000001b16087210 */ /* 0x000fc80007ffe008 */
[----:B------:R-:W-:Y:S01]  /*0470*/  IADD3 R23, PT, PT, R26, R29, R8 ;  /* 0x0000001d1a177210 */ /* 0x000fe20007ffe008 */
[----:B------:R-:W-:Y:S06]  /*0480*/  @P0 BRA `(.L_x_2) ;  /* 0xfffffffc00900947 */ /* 0x000fec000383ffff */
.L_x_1:
[----:B------:R-:W-:Y:S05]  /*0490*/  @!P1 BRA `(.L_x_0) ;  /* 0x0000000000a09947 */ /* 0x000fea0003800000 */
[----:B------:R-:W-:Y:S02]  /*04a0*/  ISETP.GE.U32.AND P0, PT, R28, 0x8, PT ;  /* 0x000000081c00780c */ /* 0x000fe40003f06070 */
[----:B------:R-:W-:-:S04]  /*04b0*/  LOP3.LUT R16, R25, 0x7, RZ, 0xc0, !PT ;  /* 0x0000000719107812 */ /* 0x000fc800078ec0ff */
[----:B------:R-:W-:-:S07]  /*04c0*/  ISETP.NE.AND P1, PT, R16, RZ, PT ;  /* 0x000000ff1000720c */ /* 0x000fce0003f25270 */
[----:B------:R-:W-:Y:S06]  /*04d0*/  @!P0 BRA `(.L_x_3) ;  /* 0x0000000000388947 */ /* 0x000fec0003800000 */
        /* <DEDUP_REMOVED lines=8> */
[----:B------:R-:W5:Y:S01]  /*0560*/  LDG.E R14, desc[UR6][R6.64+0x1c] ;  /* 0x00001c06060e7981 */ /* 0x000f62000c1e1900 */
[----:B------:R-:W-:-:S02]  /*0570*/  IADD3 R11, PT, PT, R11, 0x8, RZ ;  /* 0x000000080b0b7810 */ /* 0x000fc40007ffe0ff */
[----:B--2---:R-:W-:-:S04]  /*0580*/  IADD3 R0, PT, PT, R8, R0, R23 ;  /* 0x0000000008007210 */ /* 0x004fc80007ffe017 */
[----:B---3--:R-:W-:-:S04]  /*0590*/  IADD3 R0, PT, PT, R10, R13, R0 ;  /* 0x0000000d0a007210 */ /* 0x008fc80007ffe000 */
[----:B----4-:R-:W-:-:S04]  /*05a0*/  IADD3 R0, PT, PT, R12, R15, R0 ;  /* 0x0000000f0c007210 */ /* 0x010fc80007ffe000 */
[----:B-----5:R-:W-:-:S07]  /*05b0*/  IADD3 R23, PT, PT, R14, R17, R0 ;  /* 0x000000110e177210 */ /* 0x020fce0007ffe000 */
.L_x_3:
        /* <DEDUP_REMOVED lines=9> */
[----:B------:R-:W3:Y:S01]  /*0650*/  LDG.E R10, desc[UR6][R6.64+0xc] ;  /* 0x00000c06060a7981 */ /* 0x000ee2000c1e1900 */
[----:B------:R-:W-:-:S02]  /*0660*/  IADD3 R11, PT, PT, R11, 0x4, RZ ;  /* 0x000000040b0b7810 */ /* 0x000fc40007ffe0ff */
[----:B--2---:R-:W-:-:S04]  /*0670*/  IADD3 R0, PT, PT, R8, R0, R23 ;  /* 0x0000000008007210 */ /* 0x004fc80007ffe017 */
[----:B---3--:R-:W-:-:S07]  /*0680*/  IADD3 R23, PT, PT, R10, R13, R0 ;  /* 0x0000000d0a177210 */ /* 0x008fce0007ffe000 */
.L_x_4:
[----:B------:R-:W-:Y:S05]  /*0690*/  @!P1 BRA `(.L_x_0) ;  /* 0x0000000000209947 */ /* 0x000fea0003800000 */
[----:B------:R-:W-:-:S05]  /*06a0*/  UMOV UR4, URZ ;  /* 0x000000ff00047c82 */ /* 0x000fca0008000000 */
.L_x_5:
[----:B------:R-:W-:-:S06]  /*06b0*/  IMAD.WIDE.U32 R6, R11, 0x4, R2 ;  /* 0x000000040b067825 */ /* 0x000fcc00078e0002 */
[----:B------:R-:W2:Y:S01]  /*06c0*/  LDG.E R6, desc[UR6][R6.64] ;  /* 0x0000000606067981 */ /* 0x000ea2000c1e1900 */
[----:B------:R-:W-:Y:S01]  /*06d0*/  UIADD3 UR4, UPT, UPT, UR4, 0x1, URZ ;  /* 0x0000000104047890 */ /* 0x000fe2000fffe0ff */
[----:B------:R-:W-:-:S05]  /*06e0*/  VIADD R11, R11, 0x1 ;  /* 0x000000010b0b7836 */ /* 0x000fca0000000000 */
[----:B------:R-:W-:Y:S02]  /*06f0*/  ISETP.NE.AND P0, PT, R12, UR4, PT ;  /* 0x000000040c007c0c */ /* 0x000fe4000bf05270 */
[----:B--2---:R-:W-:-:S11]  /*0700*/  IADD3 R23, PT, PT, R6, R23, RZ ;  /* 0x0000001706177210 */ /* 0x004fd60007ffe0ff */
[----:B------:R-:W-:Y:S05]  /*0710*/  @P0 BRA `(.L_x_5) ;  /* 0xfffffffc00e40947 */ /* 0x000fea000383ffff */
.L_x_0:
[----:B0-----:R-:W-:-:S13]  /*0720*/  ISETP.GE.U32.AND P0, PT, R24, R9, PT ;  /* 0x000000091800720c */ /* 0x001fda0003f06070 */
[----:B------:R-:W-:Y:S05]  /*0730*/  @P0 BRA `(.L_x_6) ;  /* 0x00000010008c0947 */ /* 0x000fea0003800000 */
[----:B------:R-:W0:Y:S08]  /*0740*/  LDC R13, c[0x0][0x38c] ;  /* 0x0000e300ff0d7b82 */ /* 0x000e300000000800 */
[----:B------:R-:W2:Y:S08]  /*0750*/  LDC.64 R2, c[0x0][0x3c0] ;  /* 0x0000f000ff027b82 */ /* 0x000eb00000000a00 */
[----:B------:R-:W3:Y:S01]  /*0760*/  LDC.64 R6, c[0x0][0x3b8] ;  /* 0x0000ee00ff067b82 */ /* 0x000ee20000000a00 */
[----:B0-----:R-:W-:Y:S01]  /*0770*/  ISETP.GT.AND P0, PT, R13, RZ, PT ;  /* 0x000000ff0d00720c */ /* 0x001fe20003f04270 */
[----:B--2---:R-:W-:-:S04]  /*0780*/  IMAD.WIDE R2, R23, 0x4, R2 ;  /* 0x0000000417027825 */ /* 0x004fc800078e0202 */
[----:B---3--:R-:W-:-:S08]  /*0790*/  IMAD.WIDE R6, R23, 0x4, R6 ;  /* 0x0000000417067825 */ /* 0x008fd000078e0206 */
[----:B------:R-:W-:Y:S05]  /*07a0*/  @P0 BRA `(.L_x_7) ;  /* 0x0000000000600947 */ /* 0x000fea0003800000 */
[----:B------:R-:W-:Y:S02]  /*07b0*/  HFMA2 R0, -RZ, RZ, 1.75, 0 ;  /* 0x3f000000ff007431 */ /* 0x000fe400000001ff */
[----:B------:R-:W-:Y:S01]  /*07c0*/  IMAD.MOV.U32 R9, RZ, RZ, 0x437c0000 ;  /* 0x437c0000ff097424 */ /* 0x000fe200078e00ff */
[----:B------:R-:W-:-:S03]  /*07d0*/  MOV R10, R24 ;  /* 0x00000018000a7202 */ /* 0x000fc60000000f00 */
[----:B------:R-:W-:-:S04]  /*07e0*/  FFMA.RM R0, R0, R9, 12582913 ;  /* 0x4b40000100007423 */ /* 0x000fc80000004009 */
[C---:B------:R-:W-:Y:S01]  /*07f0*/  FADD R8, R0.reuse, -12583039 ;  /* 0xcb40007f00087421 */ /* 0x040fe20000000000 */
[----:B------:R-:W-:-:S03]  /*0800*/  SHF.L.U32 R0, R0, 0x17, RZ ;  /* 0x0000001700007819 */ /* 0x000fc600000006ff */
[----:B------:R-:W-:-:S04]  /*0810*/  FADD R8, RZ, -R8 ;  /* 0x80000008ff087221 */ /* 0x000fc80000000000 */
[----:B------:R-:W-:-:S04]  /*0820*/  FADD R8, RZ, R8 ;  /* 0x00000008ff087221 */ /* 0x000fc80000000000 */
[----:B------:R-:W0:Y:S02]  /*0830*/  MUFU.EX2 R9, R8 ;  /* 0x0000000800097308 */ /* 0x000e240000000800 */
[----:B0-----:R-:W-:-:S07]  /*0840*/  FMUL R9, R0, R9 ;  /* 0x0000000900097220 */ /* 0x001fce0000400000 */
.L_x_8:
[----:B------:R-:W0:Y:S01]  /*0850*/  S2R R0, SR_LANEID ;  /* 0x0000000000007919 */ /* 0x000e220000000000 */
[----:B------:R-:W-:Y:S05]  /*0860*/  YIELD ;  /* 0x0000000000007946 */ /* 0x000fea0003800000 */
[----:B------:R-:W-:Y:S01]  /*0870*/  VOTEU.ANY UR4, UPT, PT ;  /* 0x0000000000047886 */ /* 0x000fe200038e0100 */
[----:B------:R-:W-:Y:S01]  /*0880*/  CREDUX.MAX.S32 UR5, RZ ;  /* 0x00000000ff0572cc */ /* 0x000fe20000000200 */
[----:B------:R-:W-:-:S12]  /*0890*/  UFLO.U32 UR4, UR4 ;  /* 0x00000004000472bd */ /* 0x000fd800080e0000 */
[----:B------:R-:W-:Y:S01]  /*08a0*/  IMAD.U32 R13, RZ, RZ, UR5 ;  /* 0x00000005ff0d7e24 */ /* 0x000fe2000f8e00ff */
[----:B0-----:R-:W-:-:S13]  /*08b0*/  ISETP.EQ.U32.AND P0, PT, R0, UR4, PT ;  /* 0x0000000400007c0c */ /* 0x001fda000bf02070 */
[----:B------:R0:W-:Y:S04]  /*08c0*/  @P0 REDG.E.MAX.S32.STRONG.GPU desc[UR6][R2.64], R13 ;  /* 0x0000000d0200098e */ /* 0x0001e8000d12e306 */
[----:B------:R0:W-:Y:S04]  /*08d0*/  REDG.E.ADD.F32.FTZ.RN.STRONG.GPU desc[UR6][R6.64], R9 ;  /* 0x00000009060079a6 */ /* 0x0001e8000c12f306 */
[----:B------:R-:W2:Y:S01]  /*08e0*/  LDG.E R11, desc[UR6][R4.64] ;  /* 0x00000006040b7981 */ /* 0x000ea2000c1e1900 */
[----:B-1----:R-:W-:-:S04]  /*08f0*/  IADD3 R10, PT, PT, R10, UR8, RZ ;  /* 0x000000080a0a7c10 */ /* 0x002fc8000fffe0ff */
[----:B--2---:R-:W-:-:S13]  /*0900*/  ISETP.GE.AND P0, PT, R10, R11, PT ;  /* 0x0000000b0a00720c */ /* 0x004fda0003f06270 */
[----:B0-----:R-:W-:Y:S05]  /*0910*/  @!P0 BRA `(.L_x_8) ;  /* 0xfffffffc00cc8947 */ /* 0x001fea000383ffff */
[----:B------:R-:W-:Y:S05]  /*0920*/  BRA `(.L_x_6) ;  /* 0x0000001000107947 */ /* 0x000fea0003800000 */
.L_x_7:
[C---:B------:R-:W-:Y:S02]  /*0930*/  LOP3.LUT R30, R13.reuse, 0xf, RZ, 0xc0, !PT ;  /* 0x0000000f0d1e7812 */ /* 0x040fe400078ec0ff */
[C---:B------:R-:W-:Y:S02]  /*0940*/  LOP3.LUT R29, R13.reuse, 0x7, RZ, 0xc0, !PT ;  /* 0x000000070d1d7812 */ /* 0x040fe400078ec0ff */
[C---:B------:R-:W-:Y:S02]  /*0950*/  LOP3.LUT R14, R13.reuse, 0x7ffffff0, RZ, 0xc0, !PT ;  /* 0x7ffffff00d0e7812 */ /* 0x040fe400078ec0ff */
[----:B------:R-:W-:Y:S02]  /*0960*/  LOP3.LUT R13, R13, 0x3, RZ, 0xc0, !PT ;  /* 0x000000030d0d7812 */ /* 0x000fe400078ec0ff */
[C---:B------:R-:W-:Y:S02]  /*0970*/  LOP3.LUT R28, R25.reuse, 0xf, RZ, 0xc0, !PT ;  /* 0x0000000f191c7812 */ /* 0x040fe400078ec0ff */
[----:B------:R-:W-:-:S02]  /*0980*/  LOP3.LUT R26, R25, 0x7, RZ, 0xc0, !PT ;  /* 0x00000007191a7812 */ /* 0x000fc400078ec0ff */
[----:B------:R-:W-:-:S07]  /*0990*/  MOV R12, R24 ;  /* 0x00000018000c7202 */ /* 0x000fce0000000f00 */
.L_x_19:
[----:B------:R-:W-:Y:S01]  /*09a0*/  ISETP.GE.AND P0, PT, R25, 0x1, PT ;  /* 0x000000011900780c */ /* 0x000fe20003f06270 */
[----:B------:R-:W-:Y:S05]  /*09b0*/  YIELD ;  /* 0x0000000000007946 */ /* 0x000fea0003800000 */
[----:B------:R-:W-:-:S07]  /*09c0*/  IMAD.MOV.U32 R0, RZ, RZ, R12 ;  /* 0x000000ffff007224 */ /* 0x000fce00078e000c */
[----:B------:R-:W-:Y:S05]  /*09d0*/  @!P0 BRA `(.L_x_9) ;  /* 0x0000000400508947 */ /* 0x000fea0003800000 */
[----:B------:R-:W-:Y:S01]  /*09e0*/  ISETP.GE.U32.AND P0, PT, R25, 0x10, PT ;  /* 0x000000101900780c */ /* 0x000fe20003f06070 */
[----:B------:R-:W-:Y:S01]  /*09f0*/  HFMA2 R10, -RZ, RZ, 0, 0 ;  /* 0x00000000ff0a7431 */ /* 0x000fe200000001ff */
[----:B------:R-:W-:-:S11]  /*0a00*/  MOV R0, R12 ;  /* 0x0000000c00007202 */ /* 0x000fd60000000f00 */
[----:B------:R-:W-:Y:S05]  /*0a10*/  @!P0 BRA `(.L_x_10) ;  /* 0x0000000000848947 */ /* 0x000fea0003800000 */
[----:B------:R-:W-:Y:S01]  /*0a20*/  IMAD.MOV.U32 R10, RZ, RZ, RZ ;  /* 0x000000ffff0a7224 */ /* 0x000fe200078e00ff */
[----:B------:R-:W-:-:S07]  /*0a30*/  MOV R0, R12 ;  /* 0x0000000c00007202 */ /* 0x000fce0000000f00 */
.L_x_11:
[----:B------:R-:W0:Y:S02]  /*0a40*/  LDC.64 R8, c[0x0][0x3a0] ;  /* 0x0000e800ff087b82 */ /* 0x000e240000000a00 */
[----:B0-----:R-:W-:-:S05]  /*0a50*/  IMAD.WIDE.U32 R8, R10, 0x4, R8 ;  /* 0x000000040a087825 */ /* 0x001fca00078e0008 */
        /* <DEDUP_REMOVED lines=12> */
[----:B------:R-:W5:Y:S01]  /*0b20*/  LDG.E R32, desc[UR6][R8.64+0x30] ;  /* 0x0000300608207981 */ /* 0x000f62000c1e1900 */
[----:B--2---:R-:W-:-:S03]  /*0b30*/  IADD3 R31, PT, PT, R27, R21, R0 ;  /* 0x000000151b1f7210 */ /* 0x004fc60007ffe000 */
[----:B------:R-:W2:Y:S04]  /*0b40*/  LDG.E R21, desc[UR6][R8.64+0x34] ;  /* 0x0000340608157981 */ /* 0x000ea8000c1e1900 */
[----:B------:R-:W2:Y:S04]  /*0b50*/  LDG.E R0, desc[UR6][R8.64+0x38] ;  /* 0x0000380608007981 */ /* 0x000ea8000c1e1900 */
[----:B------:R-:W2:Y:S01]  /*0b60*/  LDG.E R27, desc[UR6][R8.64+0x3c] ;  /* 0x00003c06081b7981 */ /* 0x000ea2000c1e1900 */
[----:B---3--:R-:W-:-:S04]  /*0b70*/  IADD3 R31, PT, PT, R33, R34, R31 ;  /* 0x00000022211f7210 */ /* 0x008fc80007ffe01f */
[----:B----4-:R-:W-:Y:S02]  /*0b80*/  IADD3 R19, PT, PT, R19, R22, R31 ;  /* 0x0000001613137210 */ /* 0x010fe40007ffe01f */
[----:B------:R-:W-:Y:S02]  /*0b90*/  IADD3 R10, PT, PT, R10, 0x10, RZ ;  /* 0x000000100a0a7810 */ /* 0x000fe40007ffe0ff */
[----:B-----5:R-:W-:-:S04]  /*0ba0*/  IADD3 R17, PT, PT, R17, R20, R19 ;  /* 0x0000001411117210 */ /* 0x020fc80007ffe013 */
[----:B------:R-:W-:Y:S02]  /*0bb0*/  IADD3 R15, PT, PT, R15, R18, R17 ;  /* 0x000000120f0f7210 */ /* 0x000fe40007ffe011 */
[----:B------:R-:W-:-:S04]  /*0bc0*/  LOP3.LUT R17, R25, 0x7ffffff0, RZ, 0xc0, !PT ;  /* 0x7ffffff019117812 */ /* 0x000fc800078ec0ff */
[----:B------:R-:W-:Y:S02]  /*0bd0*/  ISETP.NE.AND P0, PT, R10, R17, PT ;  /* 0x000000110a00720c */ /* 0x000fe40003f05270 */
[----:B------:R-:W-:-:S04]  /*0be0*/  IADD3 R11, PT, PT, R16, R11, R15 ;  /* 0x0000000b100b7210 */ /* 0x000fc80007ffe00f */
[----:B--2---:R-:W-:-:S04]  /*0bf0*/  IADD3 R11, PT, PT, R21, R32, R11 ;  /* 0x00000020150b7210 */ /* 0x004fc80007ffe00b */
[----:B------:R-:W-:-:S03]  /*0c00*/  IADD3 R0, PT, PT, R27, R0, R11 ;  /* 0x000000001b007210 */ /* 0x000fc60007ffe00b */
[----:B------:R-:W-:Y:S05]  /*0c10*/  @P0 BRA `(.L_x_11) ;  /* 0xfffffffc00880947 */ /* 0x000fea000383ffff */
[----:B------:R-:W-:-:S07]  /*0c20*/  IMAD.MOV.U32 R10, RZ, RZ, R17 ;  /* 0x000000ffff0a7224 */ /* 0x000fce00078e0011 */
.L_x_10:
[----:B------:R-:W-:-:S13]  /*0c30*/  ISETP.NE.AND P0, PT, R28, RZ, PT ;  /* 0x000000ff1c00720c */ /* 0x000fda0003f05270 */
[----:B------:R-:W-:Y:S05]  /*0c40*/  @!P0 BRA `(.L_x_9) ;  /* 0x0000000000b48947 */ /* 0x000fea0003800000 */
[----:B------:R-:W-:Y:S02]  /*0c50*/  IADD3 R8, PT, PT, R28, -0x1, RZ ;  /* 0xffffffff1c087810 */ /* 0x000fe40007ffe0ff */
[----:B------:R-:W-:Y:S02]  /*0c60*/  ISETP.NE.AND P1, PT, R26, RZ, PT ;  /* 0x000000ff1a00720c */ /* 0x000fe40003f25270 */
[----:B------:R-:W-:-:S13]  /*0c70*/  ISETP.GE.U32.AND P0, PT, R8, 0x7, PT ;  /* 0x000000070800780c */ /* 0x000fda0003f06070 */
[----:B------:R-:W-:Y:S05]  /*0c80*/  @!P0 BRA `(.L_x_12) ;  /* 0x00000000003c8947 */ /* 0x000fea0003800000 */
        /* <DEDUP_REMOVED lines=15> */
.L_x_12:
[----:B------:R-:W-:Y:S05]  /*0d80*/  @!P1 BRA `(.L_x_9) ;  /* 0x0000000000649947 */ /* 0x000fea0003800000 */
[----:B------:R-:W-:Y:S01]  /*0d90*/  VIADD R8, R26, 0xffffffff ;  /* 0xffffffff1a087836 */ /* 0x000fe20000000000 */
[----:B------:R-:W-:-:S04]  /*0da0*/  LOP3.LUT P1, R18, R25, 0x3, RZ, 0xc0, !PT ;  /* 0x0000000319127812 */ /* 0x000fc8000782c0ff */
[----:B------:R-:W-:-:S13]  /*0db0*/  ISETP.GE.U32.AND P0, PT, R8, 0x3, PT ;  /* 0x000000030800780c */ /* 0x000fda0003f06070 */
[----:B------:R-:W-:Y:S05]  /*0dc0*/  @!P0 BRA `(.L_x_13) ;  /* 0x0000000000248947 */ /* 0x000fea0003800000 */
[----:B------:R-:W0:Y:S02]  /*0dd0*/  LDC.64 R8, c[0x0][0x3a0] ;  /* 0x0000e800ff087b82 */ /* 0x000e240000000a00 */
[----:B0-----:R-:W-:-:S05]  /*0de0*/  IMAD.WIDE.U32 R8, R10, 0x4, R8 ;  /* 0x000000040a087825 */ /* 0x001fca00078e0008 */
[----:B------:R-:W2:Y:S04]  /*0df0*/  LDG.E R11, desc[UR6][R8.64] ;  /* 0x00000006080b7981 */ /* 0x000ea8000c1e1900 */
[----:B------:R-:W2:Y:S04]  /*0e00*/  LDG.E R15, desc[UR6][R8.64+0x4] ;  /* 0x00000406080f7981 */ /* 0x000ea8000c1e1900 */
[----:B------:R-:W3:Y:S04]  /*0e10*/  LDG.E R16, desc[UR6][R8.64+0x8] ;  /* 0x0000080608107981 */ /* 0x000ee8000c1e1900 */
[----:B------:R-:W3:Y:S01]  /*0e20*/  LDG.E R17, desc[UR6][R8.64+0xc] ;  /* 0x00000c0608117981 */ /* 0x000ee2000c1e1900 */
[----:B------:R-:W-:-:S02]  /*0e30*/  IADD3 R10, PT, PT, R10, 0x4, RZ ;  /* 0x000000040a0a7810 */ /* 0x000fc40007ffe0ff */
[----:B--2---:R-:W-:-:S04]  /*0e40*/  IADD3 R11, PT, PT, R15, R11, R0 ;  /* 0x0000000b0f0b7210 */ /* 0x004fc80007ffe000 */
[----:B---3--:R-:W-:-:S07]  /*0e50*/  IADD3 R0, PT, PT, R17, R16, R11 ;  /* 0x0000001011007210 */ /* 0x008fce0007ffe00b */
.L_x_13:
[----:B------:R-:W-:Y:S05]  /*0e60*/  @!P1 BRA `(.L_x_9) ;  /* 0x00000000002c9947 */ /* 0x000fea0003800000 */
[----:B------:R-:W0:Y:S02]  /*0e70*/  LDC.64 R8, c[0x0][0x3a0] ;  /* 0x0000e800ff087b82 */ /* 0x000e240000000a00 */
[----:B0-----:R-:W-:-:S05]  /*0e80*/  IMAD.WIDE.U32 R10, R10, 0x4, R8 ;  /* 0x000000040a0a7825 */ /* 0x001fca00078e0008 */
[----:B------:R-:W2:Y:S01]  /*0e90*/  LDG.E R9, desc[UR6][R10.64] ;  /* 0x000000060a097981 */ /* 0x000ea2000c1e1900 */
[----:B------:R-:W-:Y:S02]  /*0ea0*/  ISETP.NE.AND P0, PT, R18, 0x1, PT ;  /* 0x000000011200780c */ /* 0x000fe40003f05270 */
[----:B--2---:R-:W-:-:S11]  /*0eb0*/  IADD3 R0, PT, PT, R0, R9, RZ ;  /* 0x0000000900007210 */ /* 0x004fd60007ffe0ff */
[----:B------:R-:W-:Y:S05]  /*0ec0*/  @!P0 BRA `(.L_x_9) ;  /* 0x0000000000148947 */ /* 0x000fea0003800000 */
[----:B------:R-:W-:Y:S01]  /*0ed0*/  ISETP.NE.AND P0, PT, R18, 0x2, PT ;  /* 0x000000021200780c */ /* 0x000fe20003f05270 */
[----:B------:R-:W2:-:S12]  /*0ee0*/  LDG.E R9, desc[UR6][R10.64+0x4] ;  /* 0x000004060a097981 */ /* 0x000e98000c1e1900 */
[----:B------:R-:W3:Y:S01]  /*0ef0*/  @P0 LDG.E R15, desc[UR6][R10.64+0x8] ;  /* 0x000008060a0f0981 */ /* 0x000ee2000c1e1900 */
[----:B--2---:R-:W-:-:S05]  /*0f00*/  IMAD.IADD R0, R0, 0x1, R9 ;  /* 0x0000000100007824 */ /* 0x004fca00078e0209 */
[----:B---3--:R-:W-:-:S07]  /*0f10*/  @P0 IADD3 R0, PT, PT, R0, R15, RZ ;  /* 0x0000000f00000210 */ /* 0x008fce0007ffe0ff */
.L_x_9:
[----:B------:R-:W0:Y:S01]  /*0f20*/  LDCU UR4, c[0x0][0x38c] ;  /* 0x00007180ff0477ac */ /* 0x000e220008000800 */
[----:B------:R-:W-:Y:S02]  /*0f30*/  HFMA2 R16, -RZ, RZ, 0, 0 ;  /* 0x00000000ff107431 */ /* 0x000fe400000001ff */
[----:B------:R-:W-:Y:S01]  /*0f40*/  IMAD.MOV.U32 R15, RZ, RZ, RZ ;  /* 0x000000ffff0f7224 */ /* 0x000fe200078e00ff */
[----:B0-----:R-:W-:-:S09]  /*0f50*/  UISETP.GE.U32.AND UP0, UPT, UR4, 0x10, UPT ;  /* 0x000000100400788c */ /* 0x001fd2000bf06070 */
[----:B------:R-:W-:Y:S05]  /*0f60*/  BRA.U !UP0, `(.L_x_14) ;  /* 0x0000000108ec7547 */ /* 0x000fea000b800000 */
[----:B------:R-:W-:Y:S02]  /*0f70*/  MOV R16, RZ ;  /* 0x000000ff00107202 */ /* 0x000fe40000000f00 */
[----:B------:R-:W-:-:S07]  /*0f80*/  MOV R15, RZ ;  /* 0x000000ff000f7202 */ /* 0x000fce0000000f00 */
.L_x_15:
[----:B------:R-:W0:Y:S01]  /*0f90*/  LDC.64 R10, c[0x0][0x380] ;  /* 0x0000e000ff0a7b82 */ /* 0x000e220000000a00 */
[--C-:B------:R-:W-:Y:S02]  /*0fa0*/  IMAD R9, R23, UR4, R15.reuse ;  /* 0x0000000417097c24 */ /* 0x100fe4000f8e020f */
[----:B------:R-:W-:Y:S02]  /*0fb0*/  IMAD R17, R0, UR4, R15 ;  /* 0x0000000400117c24 */ /* 0x000fe4000f8e020f */
[----:B0-----:R-:W-:-:S04]  /*0fc0*/  IMAD.WIDE R8, R9, 0x4, R10 ;  /* 0x0000000409087825 */ /* 0x001fc800078e020a */
[----:B------:R-:W-:Y:S01]  /*0fd0*/  IMAD.WIDE R10, R17, 0x4, R10 ;  /* 0x00000004110a7825 */ /* 0x000fe200078e020a */
        /* <DEDUP_REMOVED lines=13> */
[----:B--2---:R-:W-:-:S03]  /*10b0*/  FFMA R16, R19, R18, R16 ;  /* 0x0000001213107223 */ /* 0x004fc60000000010 */
[----:B------:R-:W2:Y:S04]  /*10c0*/  LDG.E R19, desc[UR6][R8.64+0x10] ;  /* 0x0000100608137981 */ /* 0x000ea8000c1e1900 */
[----:B------:R-:W2:Y:S01]  /*10d0*/  LDG.E R18, desc[UR6][R10.64+0x10] ;  /* 0x000010060a127981 */ /* 0x000ea2000c1e1900 */
[----:B---3--:R-:W-:-:S03]  /*10e0*/  FFMA R16, R21, R22, R16 ;  /* 0x0000001615107223 */ /* 0x008fc60000000010 */
[----:B------:R-:W3:Y:S04]  /*10f0*/  LDG.E R21, desc[UR6][R8.64+0x14] ;  /* 0x0000140608157981 */ /* 0x000ee8000c1e1900 */
[----:B------:R-:W3:Y:S01]  /*1100*/  LDG.E R22, desc[UR6][R10.64+0x14] ;  /* 0x000014060a167981 */ /* 0x000ee2000c1e1900 */
[----:B----4-:R-:W-:-:S03]  /*1110*/  FFMA R16, R27, R31, R16 ;  /* 0x0000001f1b107223 */ /* 0x010fc60000000010 */
[----:B------:R-:W4:Y:S04]  /*1120*/  LDG.E R27, desc[UR6][R10.64+0x18] ;  /* 0x000018060a1b7981 */ /* 0x000f28000c1e1900 */
[----:B------:R-:W4:Y:S01]  /*1130*/  LDG.E R31, desc[UR6][R8.64+0x1c] ;  /* 0x00001c06081f7981 */ /* 0x000f22000c1e1900 */
[----:B-----5:R-:W-:-:S03]  /*1140*/  FFMA R20, R17, R20, R16 ;  /* 0x0000001411147223 */ /* 0x020fc60000000010 */
[----:B------:R-:W5:Y:S04]  /*1150*/  LDG.E R16, desc[UR6][R8.64+0x20] ;  /* 0x0000200608107981 */ /* 0x000f68000c1e1900 */
[----:B------:R-:W5:Y:S01]  /*1160*/  LDG.E R17, desc[UR6][R10.64+0x20] ;  /* 0x000020060a117981 */ /* 0x000f62000c1e1900 */
[----:B--2---:R-:W-:-:S03]  /*1170*/  FFMA R18, R19, R18, R20 ;  /* 0x0000001213127223 */ /* 0x004fc60000000014 */
[----:B------:R-:W2:Y:S04]  /*1180*/  LDG.E R19, desc[UR6][R10.64+0x24] ;  /* 0x000024060a137981 */ /* 0x000ea8000c1e1900 */
[----:B------:R-:W2:Y:S01]  /*1190*/  LDG.E R20, desc[UR6][R8.64+0x28] ;  /* 0x0000280608147981 */ /* 0x000ea2000c1e1900 */
[----:B---3--:R-:W-:-:S03]  /*11a0*/  FFMA R21, R21, R22, R18 ;  /* 0x0000001615157223 */ /* 0x008fc60000000012 */
[----:B------:R-:W2:Y:S01]  /*11b0*/  LDG.E R18, desc[UR6][R8.64+0x24] ;  /* 0x0000240608127981 */ /* 0x000ea2000c1e1900 */
[----:B----4-:R-:W-:-:S03]  /*11c0*/  FFMA R32, R32, R27, R21 ;  /* 0x0000001b20207223 */ /* 0x010fc60000000015 */
[----:B------:R-:W3:Y:S01]  /*11d0*/  LDG.E R21, desc[UR6][R10.64+0x28] ;  /* 0x000028060a157981 */ /* 0x000ee2000c1e1900 */
[----:B------:R-:W-:-:S03]  /*11e0*/  FFMA R31, R31, R34, R32 ;  /* 0x000000221f1f7223 */ /* 0x000fc60000000020 */
[----:B------:R-:W4:Y:S04]  /*11f0*/  LDG.E R22, desc[UR6][R8.64+0x2c] ;  /* 0x00002c0608167981 */ /* 0x000f28000c1e1900 */
[----:B------:R-:W4:Y:S01]  /*1200*/  LDG.E R27, desc[UR6][R10.64+0x2c] ;  /* 0x00002c060a1b7981 */ /* 0x000f22000c1e1900 */
[----:B-----5:R-:W-:-:S03]  /*1210*/  FFMA R37, R16, R17, R31 ;  /* 0x0000001110257223 */ /* 0x020fc6000000001f */
[----:B------:R-:W5:Y:S04]  /*1220*/  LDG.E R31, desc[UR6][R8.64+0x30] ;  /* 0x00003006081f7981 */ /* 0x000f68000c1e1900 */
[----:B------:R-:W5:Y:S04]  /*1230*/  LDG.E R32, desc[UR6][R10.64+0x30] ;  /* 0x000030060a207981 */ /* 0x000f68000c1e1900 */
[----:B------:R-:W5:Y:S04]  /*1240*/  LDG.E R17, desc[UR6][R8.64+0x34] ;  /* 0x0000340608117981 */ /* 0x000f68000c1e1900 */
[----:B------:R-:W5:Y:S04]  /*1250*/  LDG.E R34, desc[UR6][R10.64+0x34] ;  /* 0x000034060a227981 */ /* 0x000f68000c1e1900 */
[----:B------:R-:W5:Y:S01]  /*1260*/  LDG.E R16, desc[UR6][R8.64+0x38] ;  /* 0x0000380608107981 */ /* 0x000f62000c1e1900 */
[----:B------:R-:W-:-:S05]  /*1270*/  VIADD R15, R15, 0x10 ;  /* 0x000000100f0f7836 */ /* 0x000fca0000000000 */
[----:B------:R-:W-:Y:S01]  /*1280*/  ISETP.NE.AND P0, PT, R15, R14, PT ;  /* 0x0000000e0f00720c */ /* 0x000fe20003f05270 */
[----:B--2---:R-:W-:-:S04]  /*1290*/  FFMA R19, R18, R19, R37 ;  /* 0x0000001312137223 */ /* 0x004fc80000000025 */
[----:B---3--:R-:W-:-:S04]  /*12a0*/  FFMA R19, R20, R21, R19 ;  /* 0x0000001514137223 */ /* 0x008fc80000000013 */
[----:B----4-:R-:W-:-:S04]  /*12b0*/  FFMA R22, R22, R27, R19 ;  /* 0x0000001b16167223 */ /* 0x010fc80000000013 */
[----:B-----5:R-:W-:-:S04]  /*12c0*/  FFMA R22, R31, R32, R22 ;  /* 0x000000201f167223 */ /* 0x020fc80000000016 */
[----:B------:R-:W-:-:S04]  /*12d0*/  FFMA R17, R17, R34, R22 ;  /* 0x0000002211117223 */ /* 0x000fc80000000016 */
[----:B------:R-:W-:-:S04]  /*12e0*/  FFMA R16, R16, R35, R17 ;  /* 0x0000002310107223 */ /* 0x000fc80000000011 */
[----:B------:R-:W-:Y:S01]  /*12f0*/  FFMA R16, R33, R36, R16 ;  /* 0x0000002421107223 */ /* 0x000fe20000000010 */
[----:B------:R-:W-:Y:S06]  /*1300*/  @P0 BRA `(.L_x_15) ;  /* 0xfffffffc00200947 */ /* 0x000fec000383ffff */
[----:B------:R-:W-:-:S07]  /*1310*/  MOV R15, R14 ;  /* 0x0000000e000f7202 */ /* 0x000fce0000000f00 */
.L_x_14:
[----:B------:R-:W-:-:S13]  /*1320*/  ISETP.NE.AND P0, PT, R30, RZ, PT ;  /* 0x000000ff1e00720c */ /* 0x000fda0003f05270 */
[----:B------:R-:W-:Y:S05]  /*1330*/  @!P0 BRA `(.L_x_16) ;  /* 0x00000004002c8947 */ /* 0x000fea0003800000 */
[----:B------:R-:W-:Y:S02]  /*1340*/  IADD3 R8, PT, PT, R30, -0x1, RZ ;  /* 0xffffffff1e087810 */ /* 0x000fe40007ffe0ff */
[----:B------:R-:W-:Y:S02]  /*1350*/  ISETP.NE.AND P1, PT, R29, RZ, PT ;  /* 0x000000ff1d00720c */ /* 0x000fe40003f25270 */
[----:B------:R-:W-:-:S13]  /*1360*/  ISETP.GE.U32.AND P0, PT, R8, 0x7, PT ;  /* 0x000000070800780c */ /* 0x000fda0003f06070 */
[----:B------:R-:W-:Y:S05]  /*1370*/  @!P0 BRA `(.L_x_17) ;  /* 0x0000000000788947 */ /* 0x000fea0003800000 */
        /* <DEDUP_REMOVED lines=20> */
[----:B------:R-:W2:Y:S04]  /*14c0*/  LDG.E R21, desc[UR6][R8.64+0x14] ;  /* 0x0000140608157981 */ /* 0x000ea8000c1e1900 */
[----:B------:R-:W2:Y:S01]  /*14d0*/  LDG.E R16, desc[UR6][R8.64+0x18] ;  /* 0x0000180608107981 */ /* 0x000ea2000c1e1900 */
[----:B---3--:R-:W-:-:S04]  /*14e0*/  FFMA R18, R17, R18, R37 ;  /* 0x0000001211127223 */ /* 0x008fc80000000025 */
[----:B----4-:R-:W-:-:S04]  /*14f0*/  FFMA R18, R19, R20, R18 ;  /* 0x0000001413127223 */ /* 0x010fc80000000012 */
[----:B-----5:R-:W-:Y:S01]  /*1500*/  FFMA R27, R27, R32, R18 ;  /* 0x000000201b1b7223 */ /* 0x020fe20000000012 */
[----:B------:R-:W-:-:S03]  /*1510*/  VIADD R15, R15, 0x8 ;  /* 0x000000080f0f7836 */ /* 0x000fc60000000000 */
[----:B--2---:R-:W-:-:S04]  /*1520*/  FFMA R22, R22, R35, R27 ;  /* 0x0000002316167223 */ /* 0x004fc8000000001b */
[----:B------:R-:W-:-:S04]  /*1530*/  FFMA R21, R21, R34, R22 ;  /* 0x0000002215157223 */ /* 0x000fc80000000016 */
[----:B------:R-:W-:-:S04]  /*1540*/  FFMA R16, R16, R33, R21 ;  /* 0x0000002110107223 */ /* 0x000fc80000000015 */
[----:B------:R-:W-:-:S07]  /*1550*/  FFMA R16, R31, R36, R16 ;  /* 0x000000241f107223 */ /* 0x000fce0000000010 */
.L_x_17:
        /* <DEDUP_REMOVED lines=11> */
[----:B------:R-:W3:Y:S04]  /*1610*/  LDG.E R17, desc[UR6][R8.64] ;  /* 0x0000000608117981 */ /* 0x000ee8000c1e1900 */
[----:B------:R-:W3:Y:S04]  /*1620*/  LDG.E R18, desc[UR6][R10.64] ;  /* 0x000000060a127981 */ /* 0x000ee8000c1e1900 */
[----:B------:R-:W2:Y:S04]  /*1630*/  LDG.E R19, desc[UR6][R10.64+0x4] ;  /* 0x000004060a137981 */ /* 0x000ea8000c1e1900 */
[----:B------:R-:W4:Y:S04]  /*1640*/  LDG.E R22, desc[UR6][R8.64+0x8] ;  /* 0x0000080608167981 */ /* 0x000f28000c1e1900 */
[----:B------:R-:W4:Y:S04]  /*1650*/  LDG.E R21, desc[UR6][R10.64+0x8] ;  /* 0x000008060a157981 */ /* 0x000f28000c1e1900 */
[----:B------:R-:W5:Y:S04]  /*1660*/  LDG.E R32, desc[UR6][R8.64+0xc] ;  /* 0x00000c0608207981 */ /* 0x000f68000c1e1900 */
[----:B------:R-:W5:Y:S01]  /*1670*/  LDG.E R27, desc[UR6][R10.64+0xc] ;  /* 0x00000c060a1b7981 */ /* 0x000f62000c1e1900 */
[----:B------:R-:W-:Y:S01]  /*1680*/  IADD3 R15, PT, PT, R15, 0x4, RZ ;  /* 0x000000040f0f7810 */ /* 0x000fe20007ffe0ff */
[----:B---3--:R-:W-:-:S04]  /*1690*/  FFMA R17, R17, R18, R16 ;  /* 0x0000001211117223 */ /* 0x008fc80000000010 */
[----:B--2---:R-:W-:-:S04]  /*16a0*/  FFMA R17, R20, R19, R17 ;  /* 0x0000001314117223 */ /* 0x004fc80000000011 */
[----:B----4-:R-:W-:-:S04]  /*16b0*/  FFMA R17, R22, R21, R17 ;  /* 0x0000001516117223 */ /* 0x010fc80000000011 */
[----:B-----5:R-:W-:-:S07]  /*16c0*/  FFMA R16, R32, R27, R17 ;  /* 0x0000001b20107223 */ /* 0x020fce0000000011 */
.L_x_18:
[----:B------:R-:W-:Y:S05]  /*16d0*/  @!P1 BRA `(.L_x_16) ;  /* 0x0000000000449947 */ /* 0x000fea0003800000 */
[----:B------:R-:W0:Y:S01]  /*16e0*/  LDC.64 R8, c[0x0][0x380] ;  /* 0x0000e000ff087b82 */ /* 0x000e220000000a00 */
[--C-:B------:R-:W-:Y:S02]  /*16f0*/  IMAD R11, R23, UR4, R15.reuse ;  /* 0x00000004170b7c24 */ /* 0x100fe4000f8e020f */
[----:B------:R-:W-:Y:S02]  /*1700*/  IMAD R15, R0, UR4, R15 ;  /* 0x00000004000f7c24 */ /* 0x000fe4000f8e020f */
[----:B0-----:R-:W-:-:S04]  /*1710*/  IMAD.WIDE R10, R11, 0x4, R8 ;  /* 0x000000040b0a7825 */ /* 0x001fc800078e0208 */
[----:B------:R-:W-:Y:S02]  /*1720*/  IMAD.WIDE R8, R15, 0x4, R8 ;  /* 0x000000040f087825 */ /* 0x000fe400078e0208 */
[----:B------:R-:W2:Y:S04]  /*1730*/  LDG.E R15, desc[UR6][R10.64] ;  /* 0x000000060a0f7981 */ /* 0x000ea8000c1e1900 */
[----:B------:R-:W2:Y:S01]  /*1740*/  LDG.E R0, desc[UR6][R8.64] ;  /* 0x0000000608007981 */ /* 0x000ea2000c1e1900 */
[----:B------:R-:W-:Y:S01]  /*1750*/  ISETP.NE.AND P0, PT, R13, 0x1, PT ;  /* 0x000000010d00780c */ /* 0x000fe20003f05270 */
[----:B--2---:R-:W-:-:S12]  /*1760*/  FFMA R16, R15, R0, R16 ;  /* 0x000000000f107223 */ /* 0x004fd80000000010 */
[----:B------:R-:W-:Y:S05]  /*1770*/  @!P0 BRA `(.L_x_16) ;  /* 0x00000000001c8947 */ /* 0x000fea0003800000 */
[----:B------:R-:W-:Y:S01]  /*1780*/  ISETP.NE.AND P0, PT, R13, 0x2, PT ;  /* 0x000000020d00780c */ /* 0x000fe20003f05270 */
[----:B------:R-:W2:Y:S04]  /*1790*/  LDG.E R15, desc[UR6][R10.64+0x4] ;  /* 0x000004060a0f7981 */ /* 0x000ea8000c1e1900 */
[----:B------:R-:W2:Y:S08]  /*17a0*/  LDG.E R0, desc[UR6][R8.64+0x4] ;  /* 0x0000040608007981 */ /* 0x000eb0000c1e1900 */
[----:B------:R-:W3:Y:S04]  /*17b0*/  @P0 LDG.E R17, desc[UR6][R10.64+0x8] ;  /* 0x000008060a110981 */ /* 0x000ee8000c1e1900 */
[----:B------:R-:W3:Y:S01]  /*17c0*/  @P0 LDG.E R18, desc[UR6][R8.64+0x8] ;  /* 0x0000080608120981 */ /* 0x000ee2000c1e1900 */
[----:B--2---:R-:W-:-:S04]  /*17d0*/  FFMA R16, R15, R0, R16 ;  /* 0x000000000f107223 */ /* 0x004fc80000000010 */
[----:B---3--:R-:W-:-:S07]  /*17e0*/  @P0 FFMA R16, R17, R18, R16 ;  /* 0x0000001211100223 */ /* 0x008fce0000000010 */
.L_x_16:
[----:B------:R-:W-:Y:S02]  /*17f0*/  HFMA2 R11, -RZ, RZ, 3.7421875, 0 ;  /* 0x437c0000ff0b7431 */ /* 0x000fe400000001ff */
[----:B------:R-:W-:Y:S01]  /*1800*/  IMAD.MOV.U32 R9, RZ, RZ, 0x3f000000 ;  /* 0x3f000000ff097424 */ /* 0x000fe200078e00ff */
[----:B------:R-:W0:Y:S01]  /*1810*/  S2R R10, SR_LANEID ;  /* 0x00000000000a7919 */ /* 0x000e220000000000 */
[C---:B------:R-:W-:Y:S01]  /*1820*/  FMUL R0, R16.reuse, 10000000 ;  /* 0x4b18968010007820 */ /* 0x040fe20000400000 */
[----:B------:R-:W-:Y:S01]  /*1830*/  VOTEU.ANY UR4, UPT, PT ;  /* 0x0000000000047886 */ /* 0x000fe200038e0100 */
[----:B------:R-:W-:Y:S01]  /*1840*/  FFMA.SAT R8, R16, 0.0057249800302088260651, R9 ;  /* 0x3bbb989d10087823 */ /* 0x000fe20000002009 */
[----:B------:R-:W-:-:S03]  /*1850*/  UFLO.U32 UR4, UR4 ;  /* 0x00000004000472bd */ /* 0x000fc600080e0000 */
[----:B------:R-:W2:Y:S01]  /*1860*/  F2I.TRUNC.NTZ R0, R0 ;  /* 0x0000000000007305 */ /* 0x000ea2000020f100 */
[----:B------:R-:W-:-:S04]  /*1870*/  FFMA.RM R8, R8, R11, 12582913 ;  /* 0x4b40000108087423 */ /* 0x000fc8000000400b */
[C---:B------:R-:W-:Y:S01]  /*1880*/  FADD R9, R8.reuse, -12583039 ;  /* 0xcb40007f08097421 */ /* 0x040fe20000000000 */
[----:B------:R-:W-:-:S03]  /*1890*/  SHF.L.U32 R8, R8, 0x17, RZ ;  /* 0x0000001708087819 */ /* 0x000fc600000006ff */
[----:B------:R-:W-:-:S04]  /*18a0*/  FFMA R9, R16, 1.4426950216293334961, -R9 ;  /* 0x3fb8aa3b10097823 */ /* 0x000fc80000000809 */
[----:B------:R-:W-:Y:S01]  /*18b0*/  FFMA R9, R16, 1.925963033500011079e-08, R9 ;  /* 0x32a5706010097823 */ /* 0x000fe20000000009 */
[----:B--2---:R-:W-:-:S05]  /*18c0*/  CREDUX.MAX.S32 UR5, R0 ;  /* 0x00000000000572cc */ /* 0x004fca0000000200 */
[----:B------:R-:W2:Y:S01]  /*18d0*/  MUFU.EX2 R9, R9 ;  /* 0x0000000900097308 */ /* 0x000ea20000000800 */
[----:B0-----:R-:W-:-:S07]  /*18e0*/  ISETP.EQ.U32.AND P0, PT, R10, UR4, PT ;  /* 0x000000040a007c0c */ /* 0x001fce000bf02070 */
[----:B------:R-:W-:Y:S02]  /*18f0*/  IMAD.U32 R17, RZ, RZ, UR5 ;  /* 0x00000005ff117e24 */ /* 0x000fe4000f8e00ff */
[----:B--2---:R-:W-:-:S04]  /*1900*/  FMUL R11, R8, R9 ;  /* 0x00000009080b7220 */ /* 0x004fc80000400000 */
[----:B------:R0:W-:Y:S04]  /*1910*/  @P0 REDG.E.MAX.S32.STRONG.GPU desc[UR6][R2.64], R17 ;  /* 0x000000110200098e */ /* 0x0001e8000d12e306 */
[----:B------:R0:W-:Y:S04]  /*1920*/  REDG.E.ADD.F32.FTZ.RN.STRONG.GPU desc[UR6][R6.64], R11 ;  /* 0x0000000b060079a6 */ /* 0x0001e8000c12f306 */
[----:B------:R-:W2:Y:S01]  /*1930*/  LDG.E R15, desc[UR6][R4.64] ;  /* 0x00000006040f7981 */ /* 0x000ea2000c1e1900 */
[----:B-1----:R-:W-:-:S04]  /*1940*/  IADD3 R12, PT, PT, R12, UR8, RZ ;  /* 0x000000080c0c7c10 */ /* 0x002fc8000fffe0ff */
[----:B--2---:R-:W-:-:S13]  /*1950*/  ISETP.GE.AND P0, PT, R12, R15, PT ;  /* 0x0000000f0c00720c */ /* 0x004fda0003f06270 */
[----:B0-----:R-:W-:Y:S05]  /*1960*/  @!P0 BRA `(.L_x_19) ;  /* 0xfffffff0000c8947 */ /* 0x001fea000383ffff */
.L_x_6:
[----:B------:R-:W-:Y:S05]  /*1970*/  WARPSYNC.ALL ;  /* 0x0000000000007948 */ /* 0x000fea0003800000 */
[----:B------:R-:W-:Y:S06]  /*1980*/  BAR.SYNC.DEFER_BLOCKING 0x0 ;  /* 0x0000000000007b1d */ /* 0x000fec0000010000 */
[----:B------:R-:W2:Y:S02]  /*1990*/  LDG.E R3, desc[UR6][R4.64] ;  /* 0x0000000604037981 */ /* 0x000ea4000c1e1900 */
[----:B--2---:R-:W-:-:S13]  /*19a0*/  ISETP.GE.AND P0, PT, R24, R3, PT ;  /* 0x000000031800720c */ /* 0x004fda0003f06270 */
[----:B-1----:R-:W-:Y:S05]  /*19b0*/  @P0 EXIT ;  /* 0x000000000000094d */ /* 0x002fea0003800000 */
[----:B------:R-:W0:Y:S02]  /*19c0*/  LDC R18, c[0x0][0x38c] ;  /* 0x0000e300ff127b82 */ /* 0x000e240000000800 */
[----:B0-----:R-:W-:-:S13]  /*19d0*/  ISETP.GE.AND P0, PT, R18, 0x1, PT ;  /* 0x000000011200780c */ /* 0x001fda0003f06270 */
[----:B------:R-:W-:Y:S05]  /*19e0*/  @!P0 EXIT ;  /* 0x000000000000894d */ /* 0x000fea0003800000 */
[----:B------:R-:W0:Y:S08]  /*19f0*/  LDC.64 R2, c[0x0][0x3b0] ;  /* 0x0000ec00ff027b82 */ /* 0x000e300000000a00 */
[----:B------:R-:W1:Y:S08]  /*1a00*/  LDC.64 R6, c[0x0][0x3c0] ;  /* 0x0000f000ff067b82 */ /* 0x000e700000000a00 */
[----:B------:R-:W2:Y:S01]  /*1a10*/  LDC.64 R8, c[0x0][0x3b8] ;  /* 0x0000ee00ff087b82 */ /* 0x000ea20000000a00 */
[----:B0-----:R-:W-:-:S05]  /*1a20*/  IMAD.WIDE R2, R23, 0x4, R2 ;  /* 0x0000000417027825 */ /* 0x001fca00078e0202 */
[----:B------:R0:W5:Y:S01]  /*1a30*/  LDG.E R22, desc[UR6][R2.64] ;  /* 0x0000000602167981 */ /* 0x000162000c1e1900 */
[C---:B------:R-:W-:Y:S02]  /*1a40*/  LOP3.LUT R21, R18.reuse, 0xf, RZ, 0xc0, !PT ;  /* 0x0000000f12157812 */ /* 0x040fe400078ec0ff */
[C---:B------:R-:W-:Y:S01]  /*1a50*/  LOP3.LUT R20, R18.reuse, 0x7, RZ, 0xc0, !PT ;  /* 0x0000000712147812 */ /* 0x040fe200078ec0ff */
[----:B-1----:R-:W-:Y:S01]  /*1a60*/  IMAD.WIDE R6, R23, 0x4, R6 ;  /* 0x0000000417067825 */ /* 0x002fe200078e0206 */
[C---:B------:R-:W-:Y:S02]  /*1a70*/  LOP3.LUT R19, R18.reuse, 0x7ffffff0, RZ, 0xc0, !PT ;  /* 0x7ffffff012137812 */ /* 0x040fe400078ec0ff */
[C---:B------:R-:W-:Y:S02]  /*1a80*/  LOP3.LUT R17, R18.reuse, 0x3, RZ, 0xc0, !PT ;  /* 0x0000000312117812 */ /* 0x040fe400078ec0ff */
[----:B------:R-:W-:Y:S02]  /*1a90*/  LOP3.LUT R18, R18, 0x7ffffffe, RZ, 0xc0, !PT ;  /* 0x7ffffffe12127812 */ /* 0x000fe400078ec0ff */
[----:B------:R-:W-:Y:S01]  /*1aa0*/  LOP3.LUT R16, R25, 0xf, RZ, 0xc0, !PT ;  /* 0x0000000f19107812 */ /* 0x000fe200078ec0ff */
[----:B--2---:R-:W-:Y:S01]  /*1ab0*/  IMAD.WIDE R8, R23, 0x4, R8 ;  /* 0x0000000417087825 */ /* 0x004fe200078e0208 */
[----:B------:R-:W-:-:S02]  /*1ac0*/  LOP3.LUT R15, R25, 0x7, RZ, 0xc0, !PT ;  /* 0x00000007190f7812 */ /* 0x000fc400078ec0ff */
[----:B0-----:R-:W-:-:S07]  /*1ad0*/  LOP3.LUT R13, R25, 0x3, RZ, 0xc0, !PT ;  /* 0x00000003190d7812 */ /* 0x001fce00078ec0ff */
.L_x_48:
[----:B------:R-:W-:Y:S01]  /*1ae0*/  ISETP.GE.AND P0, PT, R25, 0x1, PT ;  /* 0x000000011900780c */ /* 0x000fe20003f06270 */
[----:B------:R-:W-:Y:S05]  /*1af0*/  YIELD ;  /* 0x0000000000007946 */ /* 0x000fea0003800000 */
[----:B------:R-:W-:-:S07]  /*1b00*/  MOV R14, R24 ;  /* 0x00000018000e7202 */ /* 0x000fce0000000f00 */
[----:B0-----:R-:W-:Y:S05]  /*1b10*/  @!P0 BRA `(.L_x_20) ;  /* 0x0000000400688947 */ /* 0x001fea0003800000 */
[----:B------:R-:W-:Y:S01]  /*1b20*/  ISETP.GE.U32.AND P0, PT, R25, 0x10, PT ;  /* 0x000000101900780c */ /* 0x000fe20003f06070 */
[----:B------:R-:W-:Y:S01]  /*1b30*/  IMAD.MOV.U32 R0, RZ, RZ, RZ ;  /* 0x000000ffff007224 */ /* 0x000fe200078e00ff */
[----:B------:R-:W-:-:S11]  /*1b40*/  MOV R14, R24 ;  /* 0x00000018000e7202 */ /* 0x000fd60000000f00 */
[----:B------:R-:W-:Y:S05]  /*1b50*/  @!P0 BRA `(.L_x_21) ;  /* 0x00000000009c8947 */ /* 0x000fea0003800000 */
[----:B------:R-:W0:Y:S01]  /*1b60*/  LDCU.64 UR4, c[0x0][0x3a0] ;  /* 0x00007400ff0477ac */ /* 0x000e220008000a00 */
[----:B------:R-:W-:Y:S02]  /*1b70*/  LOP3.LUT R0, R25, 0x7ffffff0, RZ, 0xc0, !PT ;  /* 0x7ffffff019007812 */ /* 0x000fe400078ec0ff */
[----:B------:R-:W-:-:S03]  /*1b80*/  MOV R14, R24 ;  /* 0x00000018000e7202 */ /* 0x000fc60000000f00 */
[----:B------:R-:W-:Y:S01]  /*1b90*/  IMAD.MOV R10, RZ, RZ, -R0 ;  /* 0x000000ffff0a7224 */ /* 0x000fe200078e0a00 */
[----:B0-----:R-:W-:-:S04]  /*1ba0*/  UIADD3 UR4, UP0, UPT, UR4, 0x20, URZ ;  /* 0x0000002004047890 */ /* 0x001fc8000ff1e0ff */
[----:B------:R-:W-:Y:S02]  /*1bb0*/  UIADD3.X UR5, UPT, UPT, URZ, UR5, URZ, UP0, !UPT ;  /* 0x00000005ff057290 */ /* 0x000fe400087fe4ff */
[----:B------:R-:W-:-:S04]  /*1bc0*/  MOV R12, UR4 ;  /* 0x00000004000c7c02 */ /* 0x000fc80008000f00 */
[----:B------:R-:W-:-:S07]  /*1bd0*/  MOV R27, UR5 ;  /* 0x00000005001b7c02 */ /* 0x000fce0008000f00 */
.L_x_22:
[----:B------:R-:W-:Y:S01]  /*1be0*/  IMAD.MOV.U32 R2, RZ, RZ, R12 ;  /* 0x000000ffff027224 */ /* 0x000fe200078e000c */
[----:B------:R-:W-:-:S05]  /*1bf0*/  MOV R3, R27 ;  /* 0x0000001b00037202 */ /* 0x000fca0000000f00 */
[----:B------:R-:W2:Y:S04]  /*1c00*/  LDG.E R27, desc[UR6][R2.64+-0x20] ;  /* 0xffffe006021b7981 */ /* 0x000ea8000c1e1900 */
[----:B------:R-:W2:Y:S04]  /*1c10*/  LDG.E R26, desc[UR6][R2.64+-0x1c] ;  /* 0xffffe406021a7981 */ /* 0x000ea8000c1e1900 */
[----:B------:R-:W3:Y:S04]  /*1c20*/  LDG.E R29, desc[UR6][R2.64+-0x18] ;  /* 0xffffe806021d7981 */ /* 0x000ee8000c1e1900 */
[----:B------:R-:W3:Y:S04]  /*1c30*/  LDG.E R28, desc[UR6][R2.64+-0x14] ;  /* 0xffffec06021c7981 */ /* 0x000ee8000c1e1900 */
[----:B------:R-:W4:Y:S04]  /*1c40*/  LDG.E R31, desc[UR6][R2.64+-0x10] ;  /* 0xfffff006021f7981 */ /* 0x000f28000c1e1900 */
[----:B------:R-:W4:Y:S04]  /*1c50*/  LDG.E R30, desc[UR6][R2.64+-0xc] ;  /* 0xfffff406021e7981 */ /* 0x000f28000c1e1900 */
[----:B------:R-:W4:Y:S04]  /*1c60*/  LDG.E R11, desc[UR6][R2.64+-0x8] ;  /* 0xfffff806020b7981 */ /* 0x000f28000c1e1900 */
[----:B------:R-:W4:Y:S04]  /*1c70*/  LDG.E R12, desc[UR6][R2.64+-0x4] ;  /* 0xfffffc06020c7981 */ /* 0x000f28000c1e1900 */
[----:B------:R-:W4:Y:S04]  /*1c80*/  LDG.E R32, desc[UR6][R2.64+0x10] ;  /* 0x0000100602207981 */ /* 0x000f28000c1e1900 */
[----:B------:R-:W4:Y:S01]  /*1c90*/  LDG.E R33, desc[UR6][R2.64+0x14] ;  /* 0x0000140602217981 */ /* 0x000f22000c1e1900 */
[----:B--2---:R-:W-:-:S03]  /*1ca0*/  IADD3 R26, PT, PT, R26, R27, R14 ;  /* 0x0000001b1a1a7210 */ /* 0x004fc60007ffe00e */
[----:B------:R-:W2:Y:S04]  /*1cb0*/  LDG.E R27, desc[UR6][R2.64] ;  /* 0x00000006021b7981 */ /* 0x000ea8000c1e1900 */
[----:B------:R-:W2:Y:S01]  /*1cc0*/  LDG.E R14, desc[UR6][R2.64+0x4] ;  /* 0x00000406020e7981 */ /* 0x000ea2000c1e1900 */
[----:B---3--:R-:W-:-:S03]  /*1cd0*/  IADD3 R28, PT, PT, R28, R29, R26 ;  /* 0x0000001d1c1c7210 */ /* 0x008fc60007ffe01a */
[----:B------:R-:W3:Y:S04]  /*1ce0*/  LDG.E R29, desc[UR6][R2.64+0x8] ;  /* 0x00000806021d7981 */ /* 0x000ee8000c1e1900 */
[----:B------:R-:W3:Y:S01]  /*1cf0*/  LDG.E R26, desc[UR6][R2.64+0xc] ;  /* 0x00000c06021a7981 */ /* 0x000ee2000c1e1900 */
[----:B----4-:R-:W-:-:S03]  /*1d00*/  IADD3 R30, PT, PT, R30, R31, R28 ;  /* 0x0000001f1e1e7210 */ /* 0x010fc60007ffe01c */
[----:B------:R-:W4:Y:S04]  /*1d10*/  LDG.E R28, desc[UR6][R2.64+0x18] ;  /* 0x00001806021c7981 */ /* 0x000f28000c1e1900 */
[----:B------:R-:W4:Y:S01]  /*1d20*/  LDG.E R31, desc[UR6][R2.64+0x1c] ;  /* 0x00001c06021f7981 */ /* 0x000f22000c1e1900 */
[----:B------:R-:W-:Y:S02]  /*1d30*/  IADD3 R10, PT, PT, R10, 0x10, RZ ;  /* 0x000000100a0a7810 */ /* 0x000fe40007ffe0ff */
[----:B------:R-:W-:Y:S02]  /*1d40*/  IADD3 R11, PT, PT, R12, R11, R30 ;  /* 0x0000000b0c0b7210 */ /* 0x000fe40007ffe01e */
[----:B------:R-:W-:Y:S02]  /*1d50*/  ISETP.NE.AND P0, PT, R10, RZ, PT ;  /* 0x000000ff0a00720c */ /* 0x000fe40003f05270 */
[----:B------:R-:W-:-:S02]  /*1d60*/  IADD3 R12, P1, PT, R2, 0x40, RZ ;  /* 0x00000040020c7810 */ /* 0x000fc40007f3e0ff */
[----:B--2---:R-:W-:-:S04]  /*1d70*/  IADD3 R11, PT, PT, R14, R27, R11 ;  /* 0x0000001b0e0b7210 */ /* 0x004fc80007ffe00b */
[----:B---3--:R-:W-:-:S04]  /*1d80*/  IADD3 R11, PT, PT, R26, R29, R11 ;  /* 0x0000001d1a0b7210 */ /* 0x008fc80007ffe00b */
[----:B------:R-:W-:Y:S01]  /*1d90*/  IADD3 R11, PT, PT, R33, R32, R11 ;  /* 0x00000020210b7210 */ /* 0x000fe20007ffe00b */
[----:B------:R-:W-:-:S03]  /*1da0*/  IMAD.X R27, RZ, RZ, R3, P1 ;  /* 0x000000ffff1b7224 */ /* 0x000fc600008e0603 */
[----:B----4-:R-:W-:Y:S01]  /*1db0*/  IADD3 R14, PT, PT, R31, R28, R11 ;  /* 0x0000001c1f0e7210 */ /* 0x010fe20007ffe00b */
[----:B------:R-:W-:Y:S06]  /*1dc0*/  @P0 BRA `(.L_x_22) ;  /* 0xfffffffc00840947 */ /* 0x000fec000383ffff */
.L_x_21:
        /* <DEDUP_REMOVED lines=14> */
[----:B------:R-:W4:Y:S04]  /*1eb0*/  LDG.E R31, desc[UR6][R2.64+0x18] ;  /* 0x00001806021f7981 */ /* 0x000f28000c1e1900 */
[----:B------:R-:W4:Y:S01]  /*1ec0*/  LDG.E R28, desc[UR6][R2.64+0x1c] ;  /* 0x00001c06021c7981 */ /* 0x000f22000c1e1900 */
[----:B------:R-:W-:-:S02]  /*1ed0*/  IADD3 R0, PT, PT, R0, 0x8, RZ ;  /* 0x0000000800007810 */ /* 0x000fc40007ffe0ff */
[----:B--2---:R-:W-:-:S04]  /*1ee0*/  IADD3 R10, PT, PT, R10, R11, R14 ;  /* 0x0000000b0a0a7210 */ /* 0x004fc80007ffe00e */
[----:B---3--:R-:W-:-:S04]  /*1ef0*/  IADD3 R10, PT, PT, R12, R27, R10 ;  /* 0x0000001b0c0a7210 */ /* 0x008fc80007ffe00a */
[----:B----4-:R-:W-:-:S04]  /*1f00*/  IADD3 R10, PT, PT, R26, R29, R10 ;  /* 0x0000001d1a0a7210 */ /* 0x010fc80007ffe00a */
[----:B------:R-:W-:-:S07]  /*1f10*/  IADD3 R14, PT, PT, R28, R31, R10 ;  /* 0x0000001f1c0e7210 */ /* 0x000fce0007ffe00a */
.L_x_23:
[----:B------:R-:W-:Y:S05]  /*1f20*/  @!P1 BRA `(.L_x_20) ;  /* 0x0000000000649947 */ /* 0x000fea0003800000 */
[----:B------:R-:W-:Y:S01]  /*1f30*/  VIADD R2, R15, 0xffffffff ;  /* 0xffffffff0f027836 */ /* 0x000fe20000000000 */
[----:B------:R-:W-:-:S04]  /*1f40*/  ISETP.NE.AND P1, PT, R13, RZ, PT ;  /* 0x000000ff0d00720c */ /* 0x000fc80003f25270 */
        /* <DEDUP_REMOVED lines=11> */
.L_x_24:
        /* <DEDUP_REMOVED lines=12> */
.L_x_20:
[----:B------:R-:W0:Y:S01]  /*20c0*/  LDCU UR4, c[0x0][0x38c] ;  /* 0x00007180ff0477ac */ /* 0x000e220008000800 */
[----:B------:R-:W-:Y:S02]  /*20d0*/  HFMA2 R12, -RZ, RZ, 0, 0 ;  /* 0x00000000ff0c7431 */ /* 0x000fe400000001ff */
[----:B------:R-:W-:Y:S01]  /*20e0*/  IMAD.MOV.U32 R0, RZ, RZ, RZ ;  /* 0x000000ffff007224 */ /* 0x000fe200078e00ff */
[----:B0-----:R-:W-:-:S09]  /*20f0*/  UISETP.GE.U32.AND UP0, UPT, UR4, 0x10, UPT ;  /* 0x000000100400788c */ /* 0x001fd2000bf06070 */
[----:B------:R-:W-:Y:S05]  /*2100*/  BRA.U !UP0, `(.L_x_25) ;  /* 0x0000000108ec7547 */ /* 0x000fea000b800000 */
[----:B------:R-:W-:Y:S02]  /*2110*/  MOV R12, RZ ;  /* 0x000000ff000c7202 */ /* 0x000fe40000000f00 */
[----:B------:R-:W-:-:S07]  /*2120*/  MOV R0, RZ ;  /* 0x000000ff00007202 */ /* 0x000fce0000000f00 */
.L_x_26:
        /* <DEDUP_REMOVED lines=14> */
[----:B------:R-:W4:Y:S04]  /*2210*/  LDG.E R37, desc[UR6][R2.64+0x34] ;  /* 0x0000340602257981 */ /* 0x000f28000c1e1900 */
[----:B------:R-:W4:Y:S01]  /*2220*/  LDG.E R34, desc[UR6][R2.64+0x3c] ;  /* 0x00003c0602227981 */ /* 0x000f22000c1e1900 */
[----:B--2---:R-:W-:-:S03]  /*2230*/  FFMA R28, R29, R28, R12 ;  /* 0x0000001c1d1c7223 */ /* 0x004fc6000000000c */
[----:B------:R-:W2:Y:S04]  /*2240*/  LDG.E R29, desc[UR6][R10.64+0x14] ;  /* 0x000014060a1d7981 */ /* 0x000ea8000c1e1900 */
[----:B------:R-:W2:Y:S01]  /*2250*/  LDG.E R12, desc[UR6][R2.64+0x14] ;  /* 0x00001406020c7981 */ /* 0x000ea2000c1e1900 */
[----:B---3--:R-:W-:-:S03]  /*2260*/  FFMA R31, R31, R30, R28 ;  /* 0x0000001e1f1f7223 */ /* 0x008fc6000000001c */
[----:B------:R-:W3:Y:S04]  /*2270*/  LDG.E R28, desc[UR6][R2.64+0x10] ;  /* 0x00001006021c7981 */ /* 0x000ee8000c1e1900 */
[----:B------:R-:W2:Y:S01]  /*2280*/  LDG.E R30, desc[UR6][R2.64+0x1c] ;  /* 0x00001c06021e7981 */ /* 0x000ea2000c1e1900 */
[----:B----4-:R-:W-:-:S03]  /*2290*/  FFMA R26, R26, R27, R31 ;  /* 0x0000001b1a1a7223 */ /* 0x010fc6000000001f */
[----:B------:R-:W4:Y:S04]  /*22a0*/  LDG.E R27, desc[UR6][R2.64+0x18] ;  /* 0x00001806021b7981 */ /* 0x000f28000c1e1900 */
[----:B------:R-:W4:Y:S01]  /*22b0*/  LDG.E R31, desc[UR6][R2.64+0x24] ;  /* 0x00002406021f7981 */ /* 0x000f22000c1e1900 */
[----:B------:R-:W-:-:S03]  /*22c0*/  FFMA R32, R33, R32, R26 ;  /* 0x0000002021207223 */ /* 0x000fc6000000001a */
[----:B------:R-:W4:Y:S04]  /*22d0*/  LDG.E R26, desc[UR6][R10.64+0x18] ;  /* 0x000018060a1a7981 */ /* 0x000f28000c1e1900 */
[----:B------:R-:W4:Y:S01]  /*22e0*/  LDG.E R33, desc[UR6][R10.64+0x1c] ;  /* 0x00001c060a217981 */ /* 0x000f22000c1e1900 */
[----:B---3--:R-:W-:-:S03]  /*22f0*/  FFMA R28, R35, R28, R32 ;  /* 0x0000001c231c7223 */ /* 0x008fc60000000020 */
[----:B------:R-:W3:Y:S01]  /*2300*/  LDG.E R35, desc[UR6][R10.64+0x20] ;  /* 0x000020060a237981 */ /* 0x000ee2000c1e1900 */
[----:B--2---:R-:W-:-:S03]  /*2310*/  FFMA R29, R29, R12, R28 ;  /* 0x0000000c1d1d7223 */ /* 0x004fc6000000001c */
[----:B------:R-:W3:Y:S04]  /*2320*/  LDG.E R12, desc[UR6][R2.64+0x20] ;  /* 0x00002006020c7981 */ /* 0x000ee8000c1e1900 */
[----:B------:R-:W2:Y:S04]  /*2330*/  LDG.E R28, desc[UR6][R10.64+0x24] ;  /* 0x000024060a1c7981 */ /* 0x000ea8000c1e1900 */
[----:B------:R-:W2:Y:S01]  /*2340*/  LDG.E R32, desc[UR6][R2.64+0x30] ;  /* 0x0000300602207981 */ /* 0x000ea2000c1e1900 */
[----:B----4-:R-:W-:-:S03]  /*2350*/  FFMA R26, R26, R27, R29 ;  /* 0x0000001b1a1a7223 */ /* 0x010fc6000000001d */
[----:B------:R-:W4:Y:S01]  /*2360*/  LDG.E R29, desc[UR6][R2.64+0x28] ;  /* 0x00002806021d7981 */ /* 0x000f22000c1e1900 */
[----:B------:R-:W-:-:S03]  /*2370*/  FFMA R30, R33, R30, R26 ;  /* 0x0000001e211e7223 */ /* 0x000fc6000000001a */
[----:B------:R-:W4:Y:S04]  /*2380*/  LDG.E R26, desc[UR6][R10.64+0x28] ;  /* 0x000028060a1a7981 */ /* 0x000f28000c1e1900 */
[----:B------:R-:W4:Y:S04]  /*2390*/  LDG.E R27, desc[UR6][R2.64+0x2c] ;  /* 0x00002c06021b7981 */ /* 0x000f28000c1e1900 */
[----:B------:R-:W4:Y:S01]  /*23a0*/  LDG.E R33, desc[UR6][R10.64+0x3c] ;  /* 0x00003c060a217981 */ /* 0x000f22000c1e1900 */
[----:B---3--:R-:W-:-:S03]  /*23b0*/  FFMA R35, R35, R12, R30 ;  /* 0x0000000c23237223 */ /* 0x008fc6000000001e */
[----:B------:R-:W3:Y:S01]  /*23c0*/  LDG.E R12, desc[UR6][R10.64+0x2c] ;  /* 0x00002c060a0c7981 */ /* 0x000ee2000c1e1900 */
[----:B--2---:R-:W-:-:S03]  /*23d0*/  FFMA R36, R28, R31, R35 ;  /* 0x0000001f1c247223 */ /* 0x004fc60000000023 */
[----:B------:R-:W2:Y:S04]  /*23e0*/  LDG.E R31, desc[UR6][R10.64+0x30] ;  /* 0x000030060a1f7981 */ /* 0x000ea8000c1e1900 */
[----:B------:R-:W2:Y:S04]  /*23f0*/  LDG.E R30, desc[UR6][R10.64+0x34] ;  /* 0x000034060a1e7981 */ /* 0x000ea8000c1e1900 */
[----:B------:R-:W2:Y:S04]  /*2400*/  LDG.E R28, desc[UR6][R10.64+0x38] ;  /* 0x000038060a1c7981 */ /* 0x000ea8000c1e1900 */
[----:B------:R-:W2:Y:S01]  /*2410*/  LDG.E R35, desc[UR6][R2.64+0x38] ;  /* 0x0000380602237981 */ /* 0x000ea2000c1e1900 */
[----:B----4-:R-:W-:Y:S01]  /*2420*/  FFMA R29, R26, R29, R36 ;  /* 0x0000001d1a1d7223 */ /* 0x010fe20000000024 */
[----:B------:R-:W-:-:S05]  /*2430*/  VIADD R0, R0, 0x10 ;  /* 0x0000001000007836 */ /* 0x000fca0000000000 */
[----:B------:R-:W-:Y:S01]  /*2440*/  ISETP.NE.AND P0, PT, R0, R19, PT ;  /* 0x000000130000720c */ /* 0x000fe20003f05270 */
[----:B---3--:R-:W-:-:S04]  /*2450*/  FFMA R12, R12, R27, R29 ;  /* 0x0000001b0c0c7223 */ /* 0x008fc8000000001d */
[----:B--2---:R-:W-:-:S04]  /*2460*/  FFMA R31, R31, R32, R12 ;  /* 0x000000201f1f7223 */ /* 0x004fc8000000000c */
[----:B------:R-:W-:-:S04]  /*2470*/  FFMA R31, R30, R37, R31 ;  /* 0x000000251e1f7223 */ /* 0x000fc8000000001f */
[----:B------:R-:W-:-:S04]  /*2480*/  FFMA R28, R28, R35, R31 ;  /* 0x000000231c1c7223 */ /* 0x000fc8000000001f */
[----:B------:R-:W-:Y:S01]  /*2490*/  FFMA R12, R33, R34, R28 ;  /* 0x00000022210c7223 */ /* 0x000fe2000000001c */
[----:B------:R-:W-:Y:S06]  /*24a0*/  @P0 BRA `(.L_x_26) ;  /* 0xfffffffc00200947 */ /* 0x000fec000383ffff */
[----:B------:R-:W-:-:S07]  /*24b0*/  MOV R0, R19 ;  /* 0x0000001300007202 */ /* 0x000fce0000000f00 */
.L_x_25:
        /* <DEDUP_REMOVED lines=17> */
[----:B------:R-:W4:Y:S04]  /*25d0*/  LDG.E R36, desc[UR6][R2.64+0x10] ;  /* 0x0000100602247981 */ /* 0x000f28000c1e1900 */
[----:B------:R-:W4:Y:S04]  /*25e0*/  LDG.E R35, desc[UR6][R2.64+0x14] ;  /* 0x0000140602237981 */ /* 0x000f28000c1e1900 */
[----:B------:R-:W4:Y:S04]  /*25f0*/  LDG.E R33, desc[UR6][R2.64+0x18] ;  /* 0x0000180602217981 */ /* 0x000f28000c1e1900 */
[----:B------:R-:W4:Y:S04]  /*2600*/  LDG.E R32, desc[UR6][R10.64+0x1c] ;  /* 0x00001c060a207981 */ /* 0x000f28000c1e1900 */
[----:B------:R-:W4:Y:S01]  /*2610*/  LDG.E R37, desc[UR6][R2.64+0x1c] ;  /* 0x00001c0602257981 */ /* 0x000f22000c1e1900 */
[----:B---3--:R-:W-:-:S03]  /*2620*/  FFMA R26, R27, R26, R12 ;  /* 0x0000001a1b1a7223 */ /* 0x008fc6000000000c */
[----:B------:R-:W3:Y:S04]  /*2630*/  LDG.E R12, desc[UR6][R10.64+0x8] ;  /* 0x000008060a0c7981 */ /* 0x000ee8000c1e1900 */
[----:B------:R-:W3:Y:S01]  /*2640*/  LDG.E R27, desc[UR6][R2.64+0x8] ;  /* 0x00000806021b7981 */ /* 0x000ee2000c1e1900 */
[----:B--2---:R-:W-:-:S03]  /*2650*/  FFMA R34, R29, R28, R26 ;  /* 0x0000001c1d227223 */ /* 0x004fc6000000001a */
[----:B------:R-:W2:Y:S04]  /*2660*/  LDG.E R29, desc[UR6][R10.64+0x10] ;  /* 0x000010060a1d7981 */ /* 0x000ea8000c1e1900 */
[----:B------:R-:W2:Y:S04]  /*2670*/  LDG.E R28, desc[UR6][R10.64+0x14] ;  /* 0x000014060a1c7981 */ /* 0x000ea8000c1e1900 */
[----:B------:R-:W2:Y:S01]  /*2680*/  LDG.E R26, desc[UR6][R10.64+0x18] ;  /* 0x000018060a1a7981 */ /* 0x000ea2000c1e1900 */
[----:B------:R-:W-:Y:S02]  /*2690*/  VIADD R0, R0, 0x8 ;  /* 0x0000000800007836 */ /* 0x000fe40000000000 */
[----:B---3--:R-:W-:-:S04]  /*26a0*/  FFMA R27, R12, R27, R34 ;  /* 0x0000001b0c1b7223 */ /* 0x008fc80000000022 */
[----:B----4-:R-:W-:-:S04]  /*26b0*/  FFMA R30, R30, R31, R27 ;  /* 0x0000001f1e1e7223 */ /* 0x010fc8000000001b */
[----:B--2---:R-:W-:-:S04]  /*26c0*/  FFMA R29, R29, R36, R30 ;  /* 0x000000241d1d7223 */ /* 0x004fc8000000001e */
[----:B------:R-:W-:-:S04]  /*26d0*/  FFMA R29, R28, R35, R29 ;  /* 0x000000231c1d7223 */ /* 0x000fc8000000001d */
[----:B------:R-:W-:-:S04]  /*26e0*/  FFMA R29, R26, R33, R29 ;  /* 0x000000211a1d7223 */ /* 0x000fc8000000001d */
[----:B------:R-:W-:-:S07]  /*26f0*/  FFMA R12, R32, R37, R29 ;  /* 0x00000025200c7223 */ /* 0x000fce000000001d */
.L_x_28:
        /* <DEDUP_REMOVED lines=17> */
[----:B------:R-:W4:Y:S01]  /*2810*/  LDG.E R32, desc[UR6][R2.64+0xc] ;  /* 0x00000c0602207981 */ /* 0x000f22000c1e1900 */
[----:B------:R-:W-:Y:S01]  /*2820*/  IADD3 R0, PT, PT, R0, 0x4, RZ ;  /* 0x0000000400007810 */ /* 0x000fe20007ffe0ff */
[----:B---3--:R-:W-:-:S04]  /*2830*/  FFMA R26, R27, R26, R12 ;  /* 0x0000001a1b1a7223 */ /* 0x008fc8000000000c */
[----:B--2---:R-:W-:-:S04]  /*2840*/  FFMA R26, R29, R28, R26 ;  /* 0x0000001c1d1a7223 */ /* 0x004fc8000000001a */
[----:B----4-:R-:W-:-:S04]  /*2850*/  FFMA R26, R31, R30, R26 ;  /* 0x0000001e1f1a7223 */ /* 0x010fc8000000001a */
[----:B------:R-:W-:-:S07]  /*2860*/  FFMA R12, R33, R32, R26 ;  /* 0x00000020210c7223 */ /* 0x000fce000000001a */
.L_x_29:
        /* <DEDUP_REMOVED lines=18> */
.L_x_27:
[----:B------:R-:W-:Y:S01]  /*2990*/  UISETP.NE.AND UP0, UPT, UR4, 0x1, UPT ;  /* 0x000000010400788c */ /* 0x000fe2000bf05270 */
[----:B------:R-:W-:-:S08]  /*29a0*/  IMAD.MOV.U32 R3, RZ, RZ, RZ ;  /* 0x000000ffff037224 */ /* 0x000fd000078e00ff */
[----:B------:R-:W-:Y:S05]  /*29b0*/  BRA.U !UP0, `(.L_x_30) ;  /* 0x0000000908687547 */ /* 0x000fea000b800000 */
[----:B------:R-:W-:-:S07]  /*29c0*/  HFMA2 R3, -RZ, RZ, 0, 0 ;  /* 0x00000000ff037431 */ /* 0x000fce00000001ff */
.L_x_41:
[----:B------:R-:W2:Y:S01]  /*29d0*/  LDG.E R0, desc[UR6][R6.64] ;  /* 0x0000000606007981 */ /* 0x000ea2000c1e1900 */
[----:B------:R-:W-:Y:S01]  /*29e0*/  MOV R27, 0x33d6bf95 ;  /* 0x33d6bf95001b7802 */ /* 0x000fe20000000f00 */
[----:B------:R-:W-:Y:S05]  /*29f0*/  YIELD ;  /* 0x0000000000007946 */ /* 0x000fea0003800000 */
[----:B--2---:R-:W-:-:S05]  /*2a00*/  IMAD.HI R2, R0, 0x6b5fca6b, RZ ;  /* 0x6b5fca6b00027827 */ /* 0x004fca00078e02ff */
[----:B0-----:R-:W-:-:S04]  /*2a10*/  SHF.R.U32.HI R11, RZ, 0x1f, R2 ;  /* 0x0000001fff0b7819 */ /* 0x001fc80000011602 */
[----:B------:R-:W-:Y:S01]  /*2a20*/  LEA.HI.SX32 R11, R2, R11, 0xa ;  /* 0x0000000b020b7211 */ /* 0x000fe200078f52ff */
[----:B------:R-:W-:-:S04]  /*2a30*/  IMAD.MOV.U32 R2, RZ, RZ, 0x4b189680 ;  /* 0x4b189680ff027424 */ /* 0x000fc800078e00ff */
[----:B------:R-:W-:Y:S02]  /*2a40*/  IMAD R33, R11, -0x989680, R0 ;  /* 0xff6769800b217824 */ /* 0x000fe400078e0200 */
[----:B------:R-:W-:Y:S01]  /*2a50*/  FFMA R0, R27, -R2, 1 ;  /* 0x3f8000001b007423 */ /* 0x000fe20000000802 */
[----:B------:R-:W-:Y:S02]  /*2a60*/  I2FP.F32.S32 R2, R11 ;  /* 0x0000000b00027245 */ /* 0x000fe40000201400 */
[----:B------:R-:W-:Y:S01]  /*2a70*/  I2FP.F32.S32 R33, R33 ;  /* 0x0000002100217245 */ /* 0x000fe20000201400 */
[----:B------:R-:W-:-:S03]  /*2a80*/  FFMA R0, R0, R27, 1.0000000116860974231e-07 ;  /* 0x33d6bf9500007423 */ /* 0x000fc6000000001b */
[----:B------:R-:W0:Y:S01]  /*2a90*/  FCHK P0, R33, 10000000 ;  /* 0x4b18968021007902 */ /* 0x000e220000000000 */
[----:B------:R-:W-:-:S04]  /*2aa0*/  FFMA R10, R33, R0, RZ ;  /* 0x00000000210a7223 */ /* 0x000fc800000000ff */
[----:B------:R-:W-:-:S04]  /*2ab0*/  FFMA R27, R10, -10000000, R33 ;  /* 0xcb1896800a1b7823 */ /* 0x000fc80000000021 */
[----:B------:R-:W-:Y:S01]  /*2ac0*/  FFMA R0, R0, R27, R10 ;  /* 0x0000001b00007223 */ /* 0x000fe2000000000a */
[----:B0-----:R-:W-:Y:S06]  /*2ad0*/  @!P0 BRA `(.L_x_31) ;  /* 0x00000000000c8947 */ /* 0x001fec0003800000 */
[----:B------:R-:W-:Y:S02]  /*2ae0*/  MOV R0, 0x4b189680 ;  /* 0x4b18968000007802 */ /* 0x000fe40000000f00 */
[----:B------:R-:W-:-:S07]  /*2af0*/  MOV R26, 0x2b10 ;  /* 0x00002b10001a7802 */ /* 0x000fce0000000f00 */
[----:B-----5:R-:W-:Y:S05]  /*2b00*/  CALL.REL.NOINC `($__internal_0_$__cuda_sm3x_div_rn_noftz_f32_slowpath) ;  /* 0x0000000c006c7944 */ /* 0x020fea0003c00000 */
.L_x_31:
[----:B------:R-:W0:Y:S01]  /*2b10*/  LDC.64 R10, c[0x0][0x380] ;  /* 0x0000e000ff0a7b82 */ /* 0x000e220000000a00 */
[----:B------:R-:W1:Y:S01]  /*2b20*/  LDCU UR4, c[0x0][0x38c] ;  /* 0x00007180ff0477ac */ /* 0x000e620008000800 */
[----:B------:R-:W2:Y:S01]  /*2b30*/  LDG.E R33, desc[UR6][R8.64] ;  /* 0x0000000608217981 */ /* 0x000ea2000c1e1900 */
[----:B-1----:R-:W-:-:S04]  /*2b40*/  IMAD R27, R14, UR4, R3 ;  /* 0x000000040e1b7c24 */ /* 0x002fc8000f8e0203 */
[----:B0-----:R-:W-:-:S05]  /*2b50*/  IMAD.WIDE R10, R27, 0x4, R10 ;  /* 0x000000041b0a7825 */ /* 0x001fca00078e020a */
[----:B------:R0:W5:Y:S01]  /*2b60*/  LDG.E R32, desc[UR6][R10.64] ;  /* 0x000000060a207981 */ /* 0x000162000c1e1900 */
[----:B------:R-:W-:Y:S02]  /*2b70*/  HFMA2 R26, -RZ, RZ, 1.75, 0 ;  /* 0x3f000000ff1a7431 */ /* 0x000fe400000001ff */
[----:B------:R-:W-:Y:S01]  /*2b80*/  FADD R27, R2, R0 ;  /* 0x00000000021b7221 */ /* 0x000fe20000000000 */
[----:B------:R-:W-:Y:S01]  /*2b90*/  IMAD.MOV.U32 R0, RZ, RZ, 0x437c0000 ;  /* 0x437c0000ff007424 */ /* 0x000fe200078e00ff */
[----:B------:R-:W-:Y:S02]  /*2ba0*/  BSSY.RECONVERGENT B0, `(.L_x_32) ;  /* 0x000001d000007945 */ /* 0x000fe40003800200 */
[----:B------:R-:W-:-:S04]  /*2bb0*/  FFMA.SAT R29, R27, 0.0057249800302088260651, R26 ;  /* 0x3bbb989d1b1d7823 */ /* 0x000fc8000000201a */
[----:B------:R-:W-:-:S04]  /*2bc0*/  FFMA.RM R29, R29, R0, 12582913 ;  /* 0x4b4000011d1d7423 */ /* 0x000fc80000004000 */
[C---:B------:R-:W-:Y:S01]  /*2bd0*/  FADD R2, R29.reuse, -12583039 ;  /* 0xcb40007f1d027421 */ /* 0x040fe20000000000 */
[----:B------:R-:W-:-:S03]  /*2be0*/  SHF.L.U32 R28, R29, 0x17, RZ ;  /* 0x000000171d1c7819 */ /* 0x000fc600000006ff */
[----:B------:R-:W-:-:S04]  /*2bf0*/  FFMA R2, R27, 1.4426950216293334961, -R2 ;  /* 0x3fb8aa3b1b027823 */ /* 0x000fc80000000802 */
[C---:B------:R-:W-:Y:S01]  /*2c00*/  FFMA R2, R27.reuse, 1.925963033500011079e-08, R2 ;  /* 0x32a570601b027823 */ /* 0x040fe20000000002 */
[----:B------:R-:W-:-:S03]  /*2c10*/  FADD R27, -R27, R12 ;  /* 0x0000000c1b1b7221 */ /* 0x000fc60000000100 */
[----:B------:R-:W1:Y:S01]  /*2c20*/  MUFU.EX2 R31, R2 ;  /* 0x00000002001f7308 */ /* 0x000e620000000800 */
[----:B------:R-:W-:-:S04]  /*2c30*/  FFMA.SAT R29, R27, 0.0057249800302088260651, R26 ;  /* 0x3bbb989d1b1d7823 */ /* 0x000fc8000000201a */
[----:B------:R-:W-:-:S04]  /*2c40*/  FFMA.RM R29, R29, R0, 12582913 ;  /* 0x4b4000011d1d7423 */ /* 0x000fc80000004000 */
[----:B------:R-:W-:-:S04]  /*2c50*/  FADD R0, R29, -12583039 ;  /* 0xcb40007f1d007421 */ /* 0x000fc80000000000 */
[----:B------:R-:W-:Y:S01]  /*2c60*/  FFMA R0, R27, 1.4426950216293334961, -R0 ;  /* 0x3fb8aa3b1b007823 */ /* 0x000fe20000000800 */
[----:B-1----:R-:W-:-:S03]  /*2c70*/  FMUL R26, R28, R31 ;  /* 0x0000001f1c1a7220 */ /* 0x002fc60000400000 */
[----:B------:R-:W-:Y:S01]  /*2c80*/  FFMA R0, R27, 1.925963033500011079e-08, R0 ;  /* 0x32a570601b007823 */ /* 0x000fe20000000000 */
[----:B------:R-:W1:Y:S08]  /*2c90*/  MUFU.RCP R31, R26 ;  /* 0x0000001a001f7308 */ /* 0x000e700000001000 */
[----:B------:R-:W3:Y:S01]  /*2ca0*/  MUFU.EX2 R27, R0 ;  /* 0x00000000001b7308 */ /* 0x000ee20000000800 */
[----:B-1----:R-:W-:-:S04]  /*2cb0*/  FFMA R2, -R26, R31, 1 ;  /* 0x3f8000001a027423 */ /* 0x002fc8000000011f */
[----:B------:R-:W-:Y:S01]  /*2cc0*/  FFMA R28, R31, R2, R31 ;  /* 0x000000021f1c7223 */ /* 0x000fe2000000001f */
[----:B------:R-:W-:-:S05]  /*2cd0*/  SHF.L.U32 R2, R29, 0x17, RZ ;  /* 0x000000171d027819 */ /* 0x000fca00000006ff */
[----:B---3--:R-:W-:Y:S01]  /*2ce0*/  FMUL R2, R2, R27 ;  /* 0x0000001b02027220 */ /* 0x008fe20000400000 */
[----:B--2---:R-:W1:Y:S01]  /*2cf0*/  FCHK P0, R33, R26 ;  /* 0x0000001a21007302 */ /* 0x004e620000000000 */
[----:B------:R-:W-:-:S04]  /*2d00*/  FFMA R31, R33, R28, RZ ;  /* 0x0000001c211f7223 */ /* 0x000fc800000000ff */
[----:B------:R-:W-:-:S04]  /*2d10*/  FFMA R29, -R26, R31, R33 ;  /* 0x0000001f1a1d7223 */ /* 0x000fc80000000121 */
[----:B------:R-:W-:Y:S01]  /*2d20*/  FFMA R0, R28, R29, R31 ;  /* 0x0000001d1c007223 */ /* 0x000fe2000000001f */
[----:B01----:R-:W-:Y:S06]  /*2d30*/  @!P0 BRA `(.L_x_33) ;  /* 0x00000000000c8947 */ /* 0x003fec0003800000 */
[----:B------:R-:W-:Y:S01]  /*2d40*/  IMAD.MOV.U32 R0, RZ, RZ, R26 ;  /* 0x000000ffff007224 */ /* 0x000fe200078e001a */
[----:B------:R-:W-:-:S07]  /*2d50*/  MOV R26, 0x2d70 ;  /* 0x00002d70001a7802 */ /* 0x000fce0000000f00 */
[----:B-----5:R-:W-:Y:S05]  /*2d60*/  CALL.REL.NOINC `($__internal_0_$__cuda_sm3x_div_rn_noftz_f32_slowpath) ;  /* 0x0000000800d47944 */ /* 0x020fea0003c00000 */
.L_x_33:
[----:B------:R-:W-:Y:S05]  /*2d70*/  BSYNC.RECONVERGENT B0 ;  /* 0x0000000000007941 */ /* 0x000fea0003800200 */
.L_x_32:
[----:B------:R-:W0:Y:S01]  /*2d80*/  MUFU.RCP R27, R0 ;  /* 0x00000000001b7308 */ /* 0x000e220000001000 */
[----:B------:R-:W-:Y:S07]  /*2d90*/  BSSY.RECONVERGENT B0, `(.L_x_34) ;  /* 0x000000c000007945 */ /* 0x000fee0003800200 */
[----:B------:R-:W1:Y:S01]  /*2da0*/  FCHK P0, R2, R0 ;  /* 0x0000000002007302 */ /* 0x000e620000000000 */
[----:B0-----:R-:W-:-:S04]  /*2db0*/  FFMA R26, R27, -R0, 1 ;  /* 0x3f8000001b1a7423 */ /* 0x001fc80000000800 */
[----:B------:R-:W-:-:S04]  /*2dc0*/  FFMA R27, R27, R26, R27 ;  /* 0x0000001a1b1b7223 */ /* 0x000fc8000000001b */
[----:B------:R-:W-:-:S04]  /*2dd0*/  FFMA R29, R2, R27, RZ ;  /* 0x0000001b021d7223 */ /* 0x000fc800000000ff */
[----:B------:R-:W-:-:S04]  /*2de0*/  FFMA R26, R29, -R0, R2 ;  /* 0x800000001d1a7223 */ /* 0x000fc80000000002 */
[----:B------:R-:W-:Y:S01]  /*2df0*/  FFMA R27, R27, R26, R29 ;  /* 0x0000001a1b1b7223 */ /* 0x000fe2000000001d */
[----:B-1----:R-:W-:Y:S06]  /*2e00*/  @!P0 BRA `(.L_x_35) ;  /* 0x0000000000108947 */ /* 0x002fec0003800000 */
[----:B------:R-:W-:Y:S02]  /*2e10*/  MOV R33, R2 ;  /* 0x0000000200217202 */ /* 0x000fe40000000f00 */
[----:B------:R-:W-:-:S07]  /*2e20*/  MOV R26, 0x2e40 ;  /* 0x00002e40001a7802 */ /* 0x000fce0000000f00 */
[----:B-----5:R-:W-:Y:S05]  /*2e30*/  CALL.REL.NOINC `($__internal_0_$__cuda_sm3x_div_rn_noftz_f32_slowpath) ;  /* 0x0000000800a07944 */ /* 0x020fea0003c00000 */
[----:B------:R-:W-:-:S07]  /*2e40*/  MOV R27, R0 ;  /* 0x00000000001b7202 */ /* 0x000fce0000000f00 */
.L_x_35:
[----:B------:R-:W-:Y:S05]  /*2e50*/  BSYNC.RECONVERGENT B0 ;  /* 0x0000000000007941 */ /* 0x000fea0003800200 */
.L_x_34:
[----:B------:R-:W0:Y:S01]  /*2e60*/  LDC.64 R36, c[0x0][0x390] ;  /* 0x0000e400ff247b82 */ /* 0x000e220000000a00 */
[----:B------:R-:W1:Y:S01]  /*2e70*/  LDCU UR4, c[0x0][0x38c] ;  /* 0x00007180ff0477ac */ /* 0x000e620008000800 */
[----:B-----5:R-:W-:Y:S01]  /*2e80*/  FMUL R27, R32, R27 ;  /* 0x0000001b201b7220 */ /* 0x020fe20000400000 */
[----:B-1----:R-:W-:-:S04]  /*2e90*/  IMAD R29, R22, UR4, R3 ;  /* 0x00000004161d7c24 */ /* 0x002fc8000f8e0203 */
[----:B0-----:R-:W-:-:S05]  /*2ea0*/  IMAD.WIDE R36, R29, 0x4, R36 ;  /* 0x000000041d247825 */ /* 0x001fca00078e0224 */
[----:B------:R0:W-:Y:S04]  /*2eb0*/  REDG.E.ADD.F32.FTZ.RN.STRONG.GPU desc[UR6][R36.64], R27 ;  /* 0x0000001b240079a6 */ /* 0x0001e8000c12f306 */
[----:B------:R-:W2:Y:S01]  /*2ec0*/  LDG.E R0, desc[UR6][R6.64] ;  /* 0x0000000606007981 */ /* 0x000ea2000c1e1900 */
[----:B------:R-:W-:Y:S02]  /*2ed0*/  HFMA2 R31, -RZ, RZ, 14.1875, -0.0015869140625 ;  /* 0x4b189680ff1f7431 */ /* 0x000fe400000001ff */
[----:B--2---:R-:W-:-:S05]  /*2ee0*/  IMAD.HI R2, R0, 0x6b5fca6b, RZ ;  /* 0x6b5fca6b00027827 */ /* 0x004fca00078e02ff */
[----:B------:R-:W-:-:S04]  /*2ef0*/  SHF.R.U32.HI R29, RZ, 0x1f, R2 ;  /* 0x0000001fff1d7819 */ /* 0x000fc80000011602 */
[----:B------:R-:W-:Y:S01]  /*2f00*/  LEA.HI.SX32 R29, R2, R29, 0xa ;  /* 0x0000001d021d7211 */ /* 0x000fe200078f52ff */
[----:B------:R-:W-:-:S04]  /*2f10*/  IMAD.MOV.U32 R2, RZ, RZ, 0x33d6bf95 ;  /* 0x33d6bf95ff027424 */ /* 0x000fc800078e00ff */
[----:B------:R-:W-:Y:S02]  /*2f20*/  IMAD R0, R29, -0x989680, R0 ;  /* 0xff6769801d007824 */ /* 0x000fe400078e0200 */
[----:B------:R-:W-:-:S03]  /*2f30*/  FFMA R31, R2, -R31, 1 ;  /* 0x3f800000021f7423 */ /* 0x000fc6000000081f */
[----:B------:R-:W-:Y:S01]  /*2f40*/  I2FP.F32.S32 R33, R0 ;  /* 0x0000000000217245 */ /* 0x000fe20000201400 */
[----:B------:R-:W-:Y:S01]  /*2f50*/  FFMA R0, R31, R2, 1.0000000116860974231e-07 ;  /* 0x33d6bf951f007423 */ /* 0x000fe20000000002 */
[----:B------:R-:W-:Y:S02]  /*2f60*/  I2FP.F32.S32 R2, R29 ;  /* 0x0000001d00027245 */ /* 0x000fe40000201400 */
[----:B------:R-:W1:Y:S01]  /*2f70*/  FCHK P0, R33, 10000000 ;  /* 0x4b18968021007902 */ /* 0x000e620000000000 */
[----:B0-----:R-:W-:-:S04]  /*2f80*/  FFMA R27, R0, R33, RZ ;  /* 0x00000021001b7223 */ /* 0x001fc800000000ff */
[----:B------:R-:W-:-:S04]  /*2f90*/  FFMA R26, R27, -10000000, R33 ;  /* 0xcb1896801b1a7823 */ /* 0x000fc80000000021 */
[----:B------:R-:W-:Y:S01]  /*2fa0*/  FFMA R0, R0, R26, R27 ;  /* 0x0000001a00007223 */ /* 0x000fe2000000001b */
[----:B-1----:R-:W-:Y:S06]  /*2fb0*/  @!P0 BRA `(.L_x_36) ;  /* 0x00000000000c8947 */ /* 0x002fec0003800000 */
[----:B------:R-:W-:Y:S02]  /*2fc0*/  MOV R0, 0x4b189680 ;  /* 0x4b18968000007802 */ /* 0x000fe40000000f00 */
[----:B------:R-:W-:-:S07]  /*2fd0*/  MOV R26, 0x2ff0 ;  /* 0x00002ff0001a7802 */ /* 0x000fce0000000f00 */
[----:B------:R-:W-:Y:S05]  /*2fe0*/  CALL.REL.NOINC `($__internal_0_$__cuda_sm3x_div_rn_noftz_f32_slowpath) ;  /* 0x0000000800347944 */ /* 0x000fea0003c00000 */
.L_x_36:
[----:B------:R-:W2:Y:S01]  /*2ff0*/  LDG.E R33, desc[UR6][R8.64] ;  /* 0x0000000608217981 */ /* 0x000ea2000c1e1900 */
[----:B------:R-:W-:Y:S02]  /*3000*/  IMAD.MOV.U32 R26, RZ, RZ, 0x3f000000 ;  /* 0x3f000000ff1a7424 */ /* 0x000fe400078e00ff */
[----:B------:R-:W-:Y:S01]  /*3010*/  FADD R27, R2, R0 ;  /* 0x00000000021b7221 */ /* 0x000fe20000000000 */
[----:B------:R-:W-:Y:S01]  /*3020*/  MOV R0, 0x437c0000 ;  /* 0x437c000000007802 */ /* 0x000fe20000000f00 */
[----:B------:R0:W5:Y:S01]  /*3030*/  LDG.E R10, desc[UR6][R10.64+0x4] ;  /* 0x000004060a0a7981 */ /* 0x000162000c1e1900 */
[----:B------:R-:W-:Y:S01]  /*3040*/  BSSY.RECONVERGENT B0, `(.L_x_37) ;  /* 0x000001d000007945 */ /* 0x000fe20003800200 */
[----:B------:R-:W-:-:S04]  /*3050*/  FFMA.SAT R29, R27, 0.0057249800302088260651, R26 ;  /* 0x3bbb989d1b1d7823 */ /* 0x000fc8000000201a */
[----:B------:R-:W-:-:S04]  /*3060*/  FFMA.RM R29, R29, R0, 12582913 ;  /* 0x4b4000011d1d7423 */ /* 0x000fc80000004000 */
[C---:B------:R-:W-:Y:S01]  /*3070*/  FADD R2, R29.reuse, -12583039 ;  /* 0xcb40007f1d027421 */ /* 0x040fe20000000000 */
[----:B------:R-:W-:-:S03]  /*3080*/  SHF.L.U32 R29, R29, 0x17, RZ ;  /* 0x000000171d1d7819 */ /* 0x000fc600000006ff */
[----:B------:R-:W-:-:S04]  /*3090*/  FFMA R2, R27, 1.4426950216293334961, -R2 ;  /* 0x3fb8aa3b1b027823 */ /* 0x000fc80000000802 */
[C---:B------:R-:W-:Y:S01]  /*30a0*/  FFMA R2, R27.reuse, 1.925963033500011079e-08, R2 ;  /* 0x32a570601b027823 */ /* 0x040fe20000000002 */
[----:B------:R-:W-:-:S04]  /*30b0*/  FADD R27, -R27, R12 ;  /* 0x0000000c1b1b7221 */ /* 0x000fc80000000100 */
[----:B0-----:R-:W-:Y:S01]  /*30c0*/  FFMA.SAT R11, R27, 0.0057249800302088260651, R26 ;  /* 0x3bbb989d1b0b7823 */ /* 0x001fe2000000201a */
[----:B------:R-:W0:Y:S03]  /*30d0*/  MUFU.EX2 R2, R2 ;  /* 0x0000000200027308 */ /* 0x000e260000000800 */
[----:B------:R-:W-:-:S04]  /*30e0*/  FFMA.RM R11, R11, R0, 12582913 ;  /* 0x4b4000010b0b7423 */ /* 0x000fc80000004000 */
[----:B------:R-:W-:-:S04]  /*30f0*/  FADD R0, R11, -12583039 ;  /* 0xcb40007f0b007421 */ /* 0x000fc80000000000 */
[----:B------:R-:W-:-:S04]  /*3100*/  FFMA R0, R27, 1.4426950216293334961, -R0 ;  /* 0x3fb8aa3b1b007823 */ /* 0x000fc80000000800 */
[----:B------:R-:W-:Y:S01]  /*3110*/  FFMA R0, R27, 1.925963033500011079e-08, R0 ;  /* 0x32a570601b007823 */ /* 0x000fe20000000000 */
[----:B0-----:R-:W-:-:S03]  /*3120*/  FMUL R26, R29, R2 ;  /* 0x000000021d1a7220 */ /* 0x001fc60000400000 */
[----:B------:R-:W-:Y:S08]  /*3130*/  MUFU.EX2 R27, R0 ;  /* 0x00000000001b7308 */ /* 0x000ff00000000800 */
[----:B------:R-:W0:Y:S02]  /*3140*/  MUFU.RCP R29, R26 ;  /* 0x0000001a001d7308 */ /* 0x000e240000001000 */
[----:B0-----:R-:W-:-:S04]  /*3150*/  FFMA R2, -R26, R29, 1 ;  /* 0x3f8000001a027423 */ /* 0x001fc8000000011d */
[----:B------:R-:W-:Y:S01]  /*3160*/  FFMA R28, R29, R2, R29 ;  /* 0x000000021d1c7223 */ /* 0x000fe2000000001d */
[----:B------:R-:W-:-:S04]  /*3170*/  IMAD.SHL.U32 R2, R11, 0x800000, RZ ;  /* 0x008000000b027824 */ /* 0x000fc800078e00ff */
[----:B------:R-:W-:Y:S01]  /*3180*/  FMUL R2, R2, R27 ;  /* 0x0000001b02027220 */ /* 0x000fe20000400000 */
[----:B--2---:R-:W0:Y:S01]  /*3190*/  FCHK P0, R33, R26 ;  /* 0x0000001a21007302 */ /* 0x004e220000000000 */
[----:B------:R-:W-:-:S04]  /*31a0*/  FFMA R29, R33, R28, RZ ;  /* 0x0000001c211d7223 */ /* 0x000fc800000000ff */
[----:B------:R-:W-:-:S04]  /*31b0*/  FFMA R11, -R26, R29, R33 ;  /* 0x0000001d1a0b7223 */ /* 0x000fc80000000121 */
[----:B------:R-:W-:Y:S01]  /*31c0*/  FFMA R0, R28, R11, R29 ;  /* 0x0000000b1c007223 */ /* 0x000fe2000000001d */
[----:B0-----:R-:W-:Y:S06]  /*31d0*/  @!P0 BRA `(.L_x_38) ;  /* 0x00000000000c8947 */ /* 0x001fec0003800000 */
[----:B------:R-:W-:Y:S02]  /*31e0*/  MOV R0, R26 ;  /* 0x0000001a00007202 */ /* 0x000fe40000000f00 */
[----:B------:R-:W-:-:S07]  /*31f0*/  MOV R26, 0x3210 ;  /* 0x00003210001a7802 */ /* 0x000fce0000000f00 */
[----:B-----5:R-:W-:Y:S05]  /*3200*/  CALL.REL.NOINC `($__internal_0_$__cuda_sm3x_div_rn_noftz_f32_slowpath) ;  /* 0x0000000400ac7944 */ /* 0x020fea0003c00000 */
.L_x_38:
[----:B------:R-:W-:Y:S05]  /*3210*/  BSYNC.RECONVERGENT B0 ;  /* 0x0000000000007941 */ /* 0x000fea0003800200 */
.L_x_37:
        /* <DEDUP_REMOVED lines=12> */
[----:B------:R-:W-:-:S07]  /*32e0*/  IMAD.MOV.U32 R11, RZ, RZ, R0 ;  /* 0x000000ffff0b7224 */ /* 0x000fce00078e0000 */
.L_x_40:
[----:B------:R-:W-:Y:S05]  /*32f0*/  BSYNC.RECONVERGENT B0 ;  /* 0x0000000000007941 */ /* 0x000fea0003800200 */
.L_x_39:
[----:B------:R-:W-:Y:S01]  /*3300*/  IADD3 R3, PT, PT, R3, 0x2, RZ ;  /* 0x0000000203037810 */ /* 0x000fe20007ffe0ff */
[----:B-----5:R-:W-:-:S03]  /*3310*/  FMUL R11, R10, R11 ;  /* 0x0000000b0a0b7220 */ /* 0x020fc60000400000 */
[----:B------:R-:W-:Y:S02]  /*3320*/  ISETP.NE.AND P0, PT, R3, R18, PT ;  /* 0x000000120300720c */ /* 0x000fe40003f05270 */
[----:B------:R0:W-:Y:S11]  /*3330*/  REDG.E.ADD.F32.FTZ.RN.STRONG.GPU desc[UR6][R36.64+0x4], R11 ;  /* 0x0000040b240079a6 */ /* 0x0001f6000c12f306 */
[----:B------:R-:W-:Y:S05]  /*3340*/  @P0 BRA `(.L_x_41) ;  /* 0xfffffff400a00947 */ /* 0x000fea000383ffff */
[----:B------:R-:W-:-:S07]  /*3350*/  MOV R3, R18 ;  /* 0x0000001200037202 */ /* 0x000fce0000000f00 */
.L_x_30:
[----:B------:R-:W1:Y:S02]  /*3360*/  LDCU UR4, c[0x0][0x38c] ;  /* 0x00007180ff0477ac */ /* 0x000e640008000800 */
[----:B-1----:R-:W-:-:S09]  /*3370*/  ULOP3.LUT UP0, URZ, UR4, 0x1, URZ, 0xc0, !UPT ;  /* 0x0000000104ff7892 */ /* 0x002fd2000f80c0ff */
[----:B------:R-:W-:Y:S05]  /*3380*/  BRA.U !UP0, `(.L_x_42) ;  /* 0x0000000508387547 */ /* 0x000fea000b800000 */
[----:B------:R-:W2:Y:S01]  /*3390*/  LDG.E R0, desc[UR6][R6.64] ;  /* 0x0000000606007981 */ /* 0x000ea2000c1e1900 */
[----:B------:R-:W-:Y:S02]  /*33a0*/  HFMA2 R27, -RZ, RZ, 14.1875, -0.0015869140625 ;  /* 0x4b189680ff1b7431 */ /* 0x000fe400000001ff */
[----:B--2---:R-:W-:-:S05]  /*33b0*/  IMAD.HI R2, R0, 0x6b5fca6b, RZ ;  /* 0x6b5fca6b00027827 */ /* 0x004fca00078e02ff */
[----:B0-----:R-:W-:-:S04]  /*33c0*/  SHF.R.U32.HI R11, RZ, 0x1f, R2 ;  /* 0x0000001fff0b7819 */ /* 0x001fc80000011602 */
[----:B------:R-:W-:Y:S01]  /*33d0*/  LEA.HI.SX32 R11, R2, R11, 0xa ;  /* 0x0000000b020b7211 */ /* 0x000fe200078f52ff */
[----:B------:R-:W-:-:S04]  /*33e0*/  IMAD.MOV.U32 R2, RZ, RZ, 0x33d6bf95 ;  /* 0x33d6bf95ff027424 */ /* 0x000fc800078e00ff */
[----:B------:R-:W-:Y:S02]  /*33f0*/  IMAD R0, R11, -0x989680, R0 ;  /* 0xff6769800b007824 */ /* 0x000fe400078e0200 */
[----:B------:R-:W-:-:S03]  /*3400*/  FFMA R27, R2, -R27, 1 ;  /* 0x3f800000021b7423 */ /* 0x000fc6000000081b */
[----:B------:R-:W-:Y:S01]  /*3410*/  I2FP.F32.S32 R33, R0 ;  /* 0x0000000000217245 */ /* 0x000fe20000201400 */
[----:B------:R-:W-:Y:S01]  /*3420*/  FFMA R0, R27, R2, 1.0000000116860974231e-07 ;  /* 0x33d6bf951b007423 */ /* 0x000fe20000000002 */
[----:B------:R-:W-:Y:S02]  /*3430*/  I2FP.F32.S32 R2, R11 ;  /* 0x0000000b00027245 */ /* 0x000fe40000201400 */
        /* <DEDUP_REMOVED lines=8> */
.L_x_43:
[----:B------:R-:W2:Y:S01]  /*34c0*/  LDG.E R33, desc[UR6][R8.64] ;  /* 0x0000000608217981 */ /* 0x000ea2000c1e1900 */
[----:B------:R-:W0:Y:S01]  /*34d0*/  LDC.64 R10, c[0x0][0x380] ;  /* 0x0000e000ff0a7b82 */ /* 0x000e220000000a00 */
[----:B------:R-:W1:Y:S01]  /*34e0*/  LDCU UR4, c[0x0][0x38c] ;  /* 0x00007180ff0477ac */ /* 0x000e620008000800 */
[----:B------:R-:W-:Y:S01]  /*34f0*/  IMAD.MOV.U32 R26, RZ, RZ, 0x3f000000 ;  /* 0x3f000000ff1a7424 */ /* 0x000fe200078e00ff */
[----:B------:R-:W-:Y:S01]  /*3500*/  MOV R31, 0x437c0000 ;  /* 0x437c0000001f7802 */ /* 0x000fe20000000f00 */
[----:B-1----:R-:W-:-:S04]  /*3510*/  IMAD R27, R14, UR4, R3 ;  /* 0x000000040e1b7c24 */ /* 0x002fc8000f8e0203 */
[----:B0-----:R-:W-:-:S04]  /*3520*/  IMAD.WIDE R10, R27, 0x4, R10 ;  /* 0x000000041b0a7825 */ /* 0x001fc800078e020a */
[----:B------:R-:W-:-:S04]  /*3530*/  FADD R27, R2, R0 ;  /* 0x00000000021b7221 */ /* 0x000fc80000000000 */
[----:B------:R-:W-:Y:S01]  /*3540*/  FFMA.SAT R0, R27, 0.0057249800302088260651, R26 ;  /* 0x3bbb989d1b007823 */ /* 0x000fe2000000201a */
[----:B------:R0:W5:Y:S03]  /*3550*/  LDG.E R10, desc[UR6][R10.64] ;  /* 0x000000060a0a7981 */ /* 0x000166000c1e1900 */
[----:B------:R-:W-:-:S04]  /*3560*/  FFMA.RM R0, R0, R31, 12582913 ;  /* 0x4b40000100007423 */ /* 0x000fc8000000401f */
[----:B------:R-:W-:-:S04]  /*3570*/  FADD R2, R0, -12583039 ;  /* 0xcb40007f00027421 */ /* 0x000fc80000000000 */
[----:B------:R-:W-:-:S04]  /*3580*/  FFMA R2, R27, 1.4426950216293334961, -R2 ;  /* 0x3fb8aa3b1b027823 */ /* 0x000fc80000000802 */
[----:B------:R-:W-:-:S04]  /*3590*/  FFMA R14, R27, 1.925963033500011079e-08, R2 ;  /* 0x32a570601b0e7823 */ /* 0x000fc80000000002 */
[----:B------:R-:W1:Y:S01]  /*35a0*/  MUFU.EX2 R29, R14 ;  /* 0x0000000e001d7308 */ /* 0x000e620000000800 */
[----:B------:R-:W-:Y:S01]  /*35b0*/  FADD R12, -R27, R12 ;  /* 0x0000000c1b0c7221 */ /* 0x000fe20000000100 */
[----:B------:R-:W-:-:S03]  /*35c0*/  SHF.L.U32 R0, R0, 0x17, RZ ;  /* 0x0000001700007819 */ /* 0x000fc600000006ff */
[----:B------:R-:W-:-:S04]  /*35d0*/  FFMA.SAT R2, R12, 0.0057249800302088260651, R26 ;  /* 0x3bbb989d0c027823 */ /* 0x000fc8000000201a */
[----:B------:R-:W-:Y:S01]  /*35e0*/  FFMA.RM R2, R2, R31, 12582913 ;  /* 0x4b40000102027423 */ /* 0x000fe2000000401f */
[----:B-1----:R-:W-:-:S03]  /*35f0*/  FMUL R0, R0, R29 ;  /* 0x0000001d00007220 */ /* 0x002fc60000400000 */
[----:B0-----:R-:W-:Y:S01]  /*3600*/  FADD R11, R2, -12583039 ;  /* 0xcb40007f020b7421 */ /* 0x001fe20000000000 */
[----:B------:R-:W0:Y:S03]  /*3610*/  MUFU.RCP R27, R0 ;  /* 0x00000000001b7308 */ /* 0x000e260000001000 */
[----:B------:R-:W-:-:S04]  /*3620*/  FFMA R11, R12, 1.4426950216293334961, -R11 ;  /* 0x3fb8aa3b0c0b7823 */ /* 0x000fc8000000080b */
[----:B------:R-:W-:-:S06]  /*3630*/  FFMA R11, R12, 1.925963033500011079e-08, R11 ;  /* 0x32a570600c0b7823 */ /* 0x000fcc000000000b */
[----:B------:R-:W1:Y:S01]  /*3640*/  MUFU.EX2 R11, R11 ;  /* 0x0000000b000b7308 */ /* 0x000e620000000800 */
[----:B0-----:R-:W-:-:S04]  /*3650*/  FFMA R12, -R0, R27, 1 ;  /* 0x3f800000000c7423 */ /* 0x001fc8000000011b */
[----:B------:R-:W-:Y:S01]  /*3660*/  FFMA R12, R27, R12, R27 ;  /* 0x0000000c1b0c7223 */ /* 0x000fe2000000001b */
[----:B------:R-:W-:Y:S01]  /*3670*/  SHF.L.U32 R2, R2, 0x17, RZ ;  /* 0x0000001702027819 */ /* 0x000fe200000006ff */
[----:B------:R-:W-:Y:S04]  /*3680*/  BSSY.RECONVERGENT B0, `(.L_x_44) ;  /* 0x000000a000007945 */ /* 0x000fe80003800200 */
[----:B-1----:R-:W-:Y:S01]  /*3690*/  FMUL R2, R2, R11 ;  /* 0x0000000b02027220 */ /* 0x002fe20000400000 */
[----:B--2---:R-:W0:Y:S01]  /*36a0*/  FCHK P0, R33, R0 ;  /* 0x0000000021007302 */ /* 0x004e220000000000 */
[----:B------:R-:W-:-:S04]  /*36b0*/  FFMA R27, R33, R12, RZ ;  /* 0x0000000c211b7223 */ /* 0x000fc800000000ff */
[----:B------:R-:W-:-:S04]  /*36c0*/  FFMA R14, -R0, R27, R33 ;  /* 0x0000001b000e7223 */ /* 0x000fc80000000121 */
[----:B------:R-:W-:Y:S01]  /*36d0*/  FFMA R27, R12, R14, R27 ;  /* 0x0000000e0c1b7223 */ /* 0x000fe2000000001b */
[----:B0-----:R-:W-:Y:S06]  /*36e0*/  @!P0 BRA `(.L_x_45) ;  /* 0x00000000000c8947 */ /* 0x001fec0003800000 */
[----:B------:R-:W-:-:S07]  /*36f0*/  MOV R26, 0x3710 ;  /* 0x00003710001a7802 */ /* 0x000fce0000000f00 */
[----:B-----5:R-:W-:Y:S05]  /*3700*/  CALL.REL.NOINC `($__internal_0_$__cuda_sm3x_div_rn_noftz_f32_slowpath) ;  /* 0x00000000006c7944 */ /* 0x020fea0003c00000 */
[----:B------:R-:W-:-:S07]  /*3710*/  IMAD.MOV.U32 R27, RZ, RZ, R0 ;  /* 0x000000ffff1b7224 */ /* 0x000fce00078e0000 */
.L_x_45:
[----:B------:R-:W-:Y:S05]  /*3720*/  BSYNC.RECONVERGENT B0 ;  /* 0x0000000000007941 */ /* 0x000fea0003800200 */
.L_x_44:
        /* <DEDUP_REMOVED lines=10> */
[----:B------:R-:W-:Y:S02]  /*37d0*/  MOV R0, R27 ;  /* 0x0000001b00007202 */ /* 0x000fe40000000f00 */
[----:B------:R-:W-:-:S07]  /*37e0*/  MOV R26, 0x3800 ;  /* 0x00003800001a7802 */ /* 0x000fce0000000f00 */
[----:B-----5:R-:W-:Y:S05]  /*37f0*/  CALL.REL.NOINC `($__internal_0_$__cuda_sm3x_div_rn_noftz_f32_slowpath) ;  /* 0x0000000000307944 */ /* 0x020fea0003c00000 */
.L_x_47:
[----:B------:R-:W-:Y:S05]  /*3800*/  BSYNC.RECONVERGENT B0 ;  /* 0x0000000000007941 */ /* 0x000fea0003800200 */
.L_x_46:
[----:B------:R-:W0:Y:S01]  /*3810*/  LDC.64 R26, c[0x0][0x390] ;  /* 0x0000e400ff1a7b82 */ /* 0x000e220000000a00 */
[----:B------:R-:W1:Y:S02]  /*3820*/  LDCU UR4, c[0x0][0x38c] ;  /* 0x00007180ff0477ac */ /* 0x000e640008000800 */
[----:B-1---5:R-:W-:Y:S02]  /*3830*/  IMAD R11, R22, UR4, R3 ;  /* 0x00000004160b7c24 */ /* 0x022fe4000f8e0203 */
[----:B------:R-:W-:Y:S02]  /*3840*/  FMUL R3, R10, R0 ;  /* 0x000000000a037220 */ /* 0x000fe40000400000 */
[----:B0-----:R-:W-:-:S05]  /*3850*/  IMAD.WIDE R26, R11, 0x4, R26 ;  /* 0x000000040b1a7825 */ /* 0x001fca00078e021a */
[----:B------:R1:W-:Y:S02]  /*3860*/  REDG.E.ADD.F32.FTZ.RN.STRONG.GPU desc[UR6][R26.64], R3 ;  /* 0x000000031a0079a6 */ /* 0x0003e4000c12f306 */
.L_x_42:
[----:B-1----:R-:W2:Y:S01]  /*3870*/  LDG.E R3, desc[UR6][R4.64] ;  /* 0x0000000604037981 */ /* 0x002ea2000c1e1900 */
[----:B------:R-:W-:-:S04]  /*3880*/  IADD3 R24, PT, PT, R24, UR8, RZ ;  /* 0x0000000818187c10 */ /* 0x000fc8000fffe0ff */
[----:B--2---:R-:W-:-:S13]  /*3890*/  ISETP.GE.AND P0, PT, R24, R3, PT ;  /* 0x000000031800720c */ /* 0x004fda0003f06270 */
[----:B------:R-:W-:Y:S05]  /*38a0*/  @!P0 BRA `(.L_x_48) ;  /* 0xffffffe0008c8947 */ /* 0x000fea000383ffff */
[----:B------:R-:W-:Y:S05]  /*38b0*/  EXIT ;  /* 0x000000000000794d */ /* 0x000fea0003800000 */
        .weak           $__internal_0_$__cuda_sm3x_div_rn_noftz_f32_slowpath
        .type           $__internal_0_$__cuda_sm3x_div_rn_noftz_f32_slowpath,@function
        .size           $__internal_0_$__cuda_sm3x_div_rn_noftz_f32_slowpath,(.L_x_61 - $__internal_0_$__cuda_sm3x_div_rn_noftz_f32_slowpath)
$__internal_0_$__cuda_sm3x_div_rn_noftz_f32_slowpath:
[----:B------:R-:W-:Y:S01]  /*38c0*/  SHF.R.U32.HI R27, RZ, 0x17, R0 ;  /* 0x00000017ff1b7819 */ /* 0x000fe20000011600 */
[----:B------:R-:W-:Y:S01]  /*38d0*/  BSSY B1, `(.L_x_49) ;  /* 0x0000062000017945 */ /* 0x000fe20003800000 */
[----:B------:R-:W-:Y:S02]  /*38e0*/  SHF.R.U32.HI R30, RZ, 0x17, R33 ;  /* 0x00000017ff1e7819 */ /* 0x000fe40000011621 */
[----:B------:R-:W-:Y:S02]  /*38f0*/  LOP3.LUT R27, R27, 0xff, RZ, 0xc0, !PT ;  /* 0x000000ff1b1b7812 */ /* 0x000fe400078ec0ff */
[----:B------:R-:W-:-:S03]  /*3900*/  LOP3.LUT R30, R30, 0xff, RZ, 0xc0, !PT ;  /* 0x000000ff1e1e7812 */ /* 0x000fc600078ec0ff */
[----:B------:R-:W-:Y:S01]  /*3910*/  VIADD R29, R27, 0xffffffff ;  /* 0xffffffff1b1d7836 */ /* 0x000fe20000000000 */
[----:B------:R-:W-:-:S04]  /*3920*/  IADD3 R31, PT, PT, R30, -0x1, RZ ;  /* 0xffffffff1e1f7810 */ /* 0x000fc80007ffe0ff */
[----:B------:R-:W-:-:S04]  /*3930*/  ISETP.GT.U32.AND P0, PT, R29, 0xfd, PT ;  /* 0x000000fd1d00780c */ /* 0x000fc80003f04070 */
[----:B------:R-:W-:-:S13]  /*3940*/  ISETP.GT.U32.OR P0, PT, R31, 0xfd, P0 ;  /* 0x000000fd1f00780c */ /* 0x000fda0000704470 */
[----:B------:R-:W-:Y:S01]  /*3950*/  @!P0 MOV R28, RZ ;  /* 0x000000ff001c8202 */ /* 0x000fe20000000f00 */
[----:B------:R-:W-:Y:S06]  /*3960*/  @!P0 BRA `(.L_x_50) ;  /* 0x00000000005c8947 */ /* 0x000fec0003800000 */
[----:B------:R-:W-:Y:S02]  /*3970*/  FSETP.GTU.FTZ.AND P0, PT, |R33|, +INF , PT ;  /* 0x7f8000002100780b */ /* 0x000fe40003f1c200 */
[----:B------:R-:W-:-:S04]  /*3980*/  FSETP.GTU.FTZ.AND P1, PT, |R0|, +INF , PT ;  /* 0x7f8000000000780b */ /* 0x000fc80003f3c200 */
[----:B------:R-:W-:-:S13]  /*3990*/  PLOP3.LUT P0, PT, P0, P1, PT, 0xf8, 0x8f ;  /* 0x00000000008f781c */ /* 0x000fda0000703f70 */
[----:B------:R-:W-:Y:S05]  /*39a0*/  @P0 BRA `(.L_x_51) ;  /* 0x00000004004c0947 */ /* 0x000fea0003800000 */
[----:B------:R-:W-:-:S13]  /*39b0*/  LOP3.LUT P0, RZ, R0, 0x7fffffff, R33, 0xc8, !PT ;  /* 0x7fffffff00ff7812 */ /* 0x000fda000780c821 */
[----:B------:R-:W-:Y:S05]  /*39c0*/  @!P0 BRA `(.L_x_52) ;  /* 0x00000004003c8947 */ /* 0x000fea0003800000 */
[C---:B------:R-:W-:Y:S02]  /*39d0*/  FSETP.NEU.FTZ.AND P2, PT, |R33|.reuse, +INF , PT ;  /* 0x7f8000002100780b */ /* 0x040fe40003f5d200 */
[----:B------:R-:W-:Y:S02]  /*39e0*/  FSETP.NEU.FTZ.AND P1, PT, |R0|, +INF , PT ;  /* 0x7f8000000000780b */ /* 0x000fe40003f3d200 */
[----:B------:R-:W-:-:S11]  /*39f0*/  FSETP.NEU.FTZ.AND P0, PT, |R33|, +INF , PT ;  /* 0x7f8000002100780b */ /* 0x000fd60003f1d200 */
[----:B------:R-:W-:Y:S05]  /*3a00*/  @!P1 BRA !P2, `(.L_x_52) ;  /* 0x00000004002c9947 */ /* 0x000fea0005000000 */
[----:B------:R-:W-:-:S04]  /*3a10*/  LOP3.LUT P2, RZ, R33, 0x7fffffff, RZ, 0xc0, !PT ;  /* 0x7fffffff21ff7812 */ /* 0x000fc8000784c0ff */
[----:B------:R-:W-:-:S13]  /*3a20*/  PLOP3.LUT P1, PT, P1, P2, PT, 0x2f, 0xf2 ;  /* 0x0000000000f2781c */ /* 0x000fda0000f24577 */
[----:B------:R-:W-:Y:S05]  /*3a30*/  @P1 BRA `(.L_x_53) ;  /* 0x0000000400181947 */ /* 0x000fea0003800000 */
[----:B------:R-:W-:-:S04]  /*3a40*/  LOP3.LUT P1, RZ, R0, 0x7fffffff, RZ, 0xc0, !PT ;  /* 0x7fffffff00ff7812 */ /* 0x000fc8000782c0ff */
[----:B------:R-:W-:-:S13]  /*3a50*/  PLOP3.LUT P0, PT, P0, P1, PT, 0x2f, 0xf2 ;  /* 0x0000000000f2781c */ /* 0x000fda0000702577 */
[----:B------:R-:W-:Y:S05]  /*3a60*/  @P0 BRA `(.L_x_54) ;  /* 0x0000000400000947 */ /* 0x000fea0003800000 */
[----:B------:R-:W-:Y:S02]  /*3a70*/  ISETP.GE.AND P0, PT, R31, RZ, PT ;  /* 0x000000ff1f00720c */ /* 0x000fe40003f06270 */
[----:B------:R-:W-:-:S11]  /*3a80*/  ISETP.GE.AND P1, PT, R29, RZ, PT ;  /* 0x000000ff1d00720c */ /* 0x000fd60003f26270 */
[----:B------:R-:W-:Y:S01]  /*3a90*/  @P0 MOV R28, RZ ;  /* 0x000000ff001c0202 */ /* 0x000fe20000000f00 */
[----:B------:R-:W-:Y:S02]  /*3aa0*/  @!P0 IMAD.MOV.U32 R28, RZ, RZ, -0x40 ;  /* 0xffffffc0ff1c8424 */ /* 0x000fe400078e00ff */
[----:B------:R-:W-:Y:S01]  /*3ab0*/  @!P0 FFMA R33, R33, 1.84467440737095516160e+19, RZ ;  /* 0x5f80000021218823 */ /* 0x000fe200000000ff */
[----:B------:R-:W-:Y:S02]  /*3ac0*/  @!P1 FFMA R0, R0, 1.84467440737095516160e+19, RZ ;  /* 0x5f80000000009823 */ /* 0x000fe400000000ff */
[----:B------:R-:W-:-:S07]  /*3ad0*/  @!P1 IADD3 R28, PT, PT, R28, 0x40, RZ ;  /* 0x000000401c1c9810 */ /* 0x000fce0007ffe0ff */
.L_x_50:
[----:B------:R-:W-:Y:S01]  /*3ae0*/  LEA R35, R27, 0xc0800000, 0x17 ;  /* 0xc08000001b237811 */ /* 0x000fe200078eb8ff */
[----:B------:R-:W-:Y:S01]  /*3af0*/  BSSY B2, `(.L_x_55) ;  /* 0x0000036000027945 */ /* 0x000fe20003800000 */
[----:B------:R-:W-:Y:S02]  /*3b00*/  IADD3 R30, PT, PT, R30, -0x7f, RZ ;  /* 0xffffff811e1e7810 */ /* 0x000fe40007ffe0ff */
[----:B------:R-:W-:-:S04]  /*3b10*/  IADD3 R35, PT, PT, -R35, R0, RZ ;  /* 0x0000000023237210 */ /* 0x000fc80007ffe1ff */
[----:B------:R-:W0:Y:S01]  /*3b20*/  MUFU.RCP R0, R35 ;  /* 0x0000002300007308 */ /* 0x000e220000001000 */
[----:B------:R-:W-:-:S04]  /*3b30*/  FADD.FTZ R31, -R35, -RZ ;  /* 0x800000ff231f7221 */ /* 0x000fc80000010100 */
[----:B0-----:R-:W-:-:S04]  /*3b40*/  FFMA R29, R0, R31, 1 ;  /* 0x3f800000001d7423 */ /* 0x001fc8000000001f */
[----:B------:R-:W-:Y:S01]  /*3b50*/  FFMA R29, R0, R29, R0 ;  /* 0x0000001d001d7223 */ /* 0x000fe20000000000 */
[----:B------:R-:W-:-:S04]  /*3b60*/  IMAD R0, R30, -0x800000, R33 ;  /* 0xff8000001e007824 */ /* 0x000fc800078e0221 */
[----:B------:R-:W-:-:S04]  /*3b70*/  FFMA R34, R0, R29, RZ ;  /* 0x0000001d00227223 */ /* 0x000fc800000000ff */
[----:B------:R-:W-:-:S04]  /*3b80*/  FFMA R33, R31, R34, R0 ;  /* 0x000000221f217223 */ /* 0x000fc80000000000 */
[----:B------:R-:W-:Y:S01]  /*3b90*/  FFMA R34, R29, R33, R34 ;  /* 0x000000211d227223 */ /* 0x000fe20000000022 */
[----:B------:R-:W-:-:S03]  /*3ba0*/  IADD3 R33, PT, PT, R30, 0x7f, -R27 ;  /* 0x0000007f1e217810 */ /* 0x000fc60007ffe81b */
[----:B------:R-:W-:Y:S02]  /*3bb0*/  FFMA R31, R31, R34, R0 ;  /* 0x000000221f1f7223 */ /* 0x000fe40000000000 */
[----:B------:R-:W-:Y:S02]  /*3bc0*/  IMAD.IADD R33, R33, 0x1, R28 ;  /* 0x0000000121217824 */ /* 0x000fe400078e021c */
[----:B------:R-:W-:-:S05]  /*3bd0*/  FFMA R0, R29, R31, R34 ;  /* 0x0000001f1d007223 */ /* 0x000fca0000000022 */
[----:B------:R-:W-:-:S04]  /*3be0*/  SHF.R.U32.HI R28, RZ, 0x17, R0 ;  /* 0x00000017ff1c7819 */ /* 0x000fc80000011600 */
[----:B------:R-:W-:-:S04]  /*3bf0*/  LOP3.LUT R28, R28, 0xff, RZ, 0xc0, !PT ;  /* 0x000000ff1c1c7812 */ /* 0x000fc800078ec0ff */
[----:B------:R-:W-:-:S04]  /*3c00*/  IADD3 R27, PT, PT, R28, R33, RZ ;  /* 0x000000211c1b7210 */ /* 0x000fc80007ffe0ff */
[----:B------:R-:W-:-:S04]  /*3c10*/  IADD3 R28, PT, PT, R27, -0x1, RZ ;  /* 0xffffffff1b1c7810 */ /* 0x000fc80007ffe0ff */
[----:B------:R-:W-:-:S13]  /*3c20*/  ISETP.GE.U32.AND P0, PT, R28, 0xfe, PT ;  /* 0x000000fe1c00780c */ /* 0x000fda0003f06070 */
[----:B------:R-:W-:Y:S05]  /*3c30*/  @!P0 BRA `(.L_x_56) ;  /* 0x0000000000808947 */ /* 0x000fea0003800000 */
[----:B------:R-:W-:-:S13]  /*3c40*/  ISETP.GT.AND P0, PT, R27, 0xfe, PT ;  /* 0x000000fe1b00780c */ /* 0x000fda0003f04270 */
[----:B------:R-:W-:Y:S05]  /*3c50*/  @P0 BRA `(.L_x_57) ;  /* 0x00000000006c0947 */ /* 0x000fea0003800000 */
[----:B------:R-:W-:-:S13]  /*3c60*/  ISETP.GE.AND P0, PT, R27, 0x1, PT ;  /* 0x000000011b00780c */ /* 0x000fda0003f06270 */
[----:B------:R-:W-:Y:S05]  /*3c70*/  @P0 BRA `(.L_x_58) ;  /* 0x0000000000740947 */ /* 0x000fea0003800000 */
[----:B------:R-:W-:Y:S02]  /*3c80*/  ISETP.GE.AND P0, PT, R27, -0x18, PT ;  /* 0xffffffe81b00780c */ /* 0x000fe40003f06270 */
[----:B------:R-:W-:-:S11]  /*3c90*/  LOP3.LUT R0, R0, 0x80000000, RZ, 0xc0, !PT ;  /* 0x8000000000007812 */ /* 0x000fd600078ec0ff */
[----:B------:R-:W-:Y:S05]  /*3ca0*/  @!P0 BRA `(.L_x_58) ;  /* 0x0000000000688947 */ /* 0x000fea0003800000 */
[CCC-:B------:R-:W-:Y:S01]  /*3cb0*/  FFMA.RZ R28, R29.reuse, R31.reuse, R34.reuse ;  /* 0x0000001f1d1c7223 */ /* 0x1c0fe2000000c022 */
[CCC-:B------:R-:W-:Y:S01]  /*3cc0*/  FFMA.RP R30, R29.reuse, R31.reuse, R34.reuse ;  /* 0x0000001f1d1e7223 */ /* 0x1c0fe20000008022 */
[----:B------:R-:W-:Y:S01]  /*3cd0*/  FFMA.RM R29, R29, R31, R34 ;  /* 0x0000001f1d1d7223 */ /* 0x000fe20000004022 */
[C---:B------:R-:W-:Y:S02]  /*3ce0*/  ISETP.NE.AND P2, PT, R27.reuse, RZ, PT ;  /* 0x000000ff1b00720c */ /* 0x040fe40003f45270 */
[----:B------:R-:W-:Y:S02]  /*3cf0*/  LOP3.LUT R28, R28, 0x7fffff, RZ, 0xc0, !PT ;  /* 0x007fffff1c1c7812 */ /* 0x000fe400078ec0ff */
[C---:B------:R-:W-:Y:S02]  /*3d00*/  ISETP.NE.AND P1, PT, R27.reuse, RZ, PT ;  /* 0x000000ff1b00720c */ /* 0x040fe40003f25270 */
[----:B------:R-:W-:Y:S02]  /*3d10*/  LOP3.LUT R31, R28, 0x800000, RZ, 0xfc, !PT ;  /* 0x008000001c1f7812 */ /* 0x000fe400078efcff */
[----:B------:R-:W-:Y:S01]  /*3d20*/  IADD3 R28, PT, PT, R27, 0x20, RZ ;  /* 0x000000201b1c7810 */ /* 0x000fe20007ffe0ff */
[----:B------:R-:W-:Y:S01]  /*3d30*/  IMAD.MOV R27, RZ, RZ, -R27 ;  /* 0x000000ffff1b7224 */ /* 0x000fe200078e0a1b */
[----:B------:R-:W-:-:S02]  /*3d40*/  FSETP.NEU.FTZ.AND P0, PT, R30, R29, PT ;  /* 0x0000001d1e00720b */ /* 0x000fc40003f1d000 */
[----:B------:R-:W-:Y:S02]  /*3d50*/  SHF.L.U32 R28, R31, R28, RZ ;  /* 0x0000001c1f1c7219 */ /* 0x000fe400000006ff */
[----:B------:R-:W-:Y:S02]  /*3d60*/  SEL R30, R27, RZ, P2 ;  /* 0x000000ff1b1e7207 */ /* 0x000fe40001000000 */
[----:B------:R-:W-:Y:S02]  /*3d70*/  ISETP.NE.AND P1, PT, R28, RZ, P1 ;  /* 0x000000ff1c00720c */ /* 0x000fe40000f25270 */
[----:B------:R-:W-:Y:S02]  /*3d80*/  SHF.R.U32.HI R30, RZ, R30, R31 ;  /* 0x0000001eff1e7219 */ /* 0x000fe4000001161f */
[----:B------:R-:W-:Y:S02]  /*3d90*/  PLOP3.LUT P0, PT, P0, P1, PT, 0xf8, 0x8f ;  /* 0x00000000008f781c */ /* 0x000fe40000703f70 */
[----:B------:R-:W-:-:S02]  /*3da0*/  SHF.R.U32.HI R28, RZ, 0x1, R30 ;  /* 0x00000001ff1c7819 */ /* 0x000fc4000001161e */
[----:B------:R-:W-:-:S04]  /*3db0*/  SEL R27, RZ, 0x1, !P0 ;  /* 0x00000001ff1b7807 */ /* 0x000fc80004000000 */
[----:B------:R-:W-:-:S04]  /*3dc0*/  LOP3.LUT R27, R27, 0x1, R28, 0xf8, !PT ;  /* 0x000000011b1b7812 */ /* 0x000fc800078ef81c */
[----:B------:R-:W-:-:S04]  /*3dd0*/  LOP3.LUT R27, R27, R30, RZ, 0xc0, !PT ;  /* 0x0000001e1b1b7212 */ /* 0x000fc800078ec0ff */
[----:B------:R-:W-:-:S04]  /*3de0*/  IADD3 R27, PT, PT, R28, R27, RZ ;  /* 0x0000001b1c1b7210 */ /* 0x000fc80007ffe0ff */
[----:B------:R-:W-:Y:S01]  /*3df0*/  LOP3.LUT R0, R27, R0, RZ, 0xfc, !PT ;  /* 0x000000001b007212 */ /* 0x000fe200078efcff */
[----:B------:R-:W-:Y:S06]  /*3e00*/  BRA `(.L_x_58) ;  /* 0x0000000000107947 */ /* 0x000fec0003800000 */
.L_x_57:
[----:B------:R-:W-:-:S04]  /*3e10*/  LOP3.LUT R0, R0, 0x80000000, RZ, 0xc0, !PT ;  /* 0x8000000000007812 */ /* 0x000fc800078ec0ff */
[----:B------:R-:W-:Y:S01]  /*3e20*/  LOP3.LUT R0, R0, 0x7f800000, RZ, 0xfc, !PT ;  /* 0x7f80000000007812 */ /* 0x000fe200078efcff */
[----:B------:R-:W-:Y:S06]  /*3e30*/  BRA `(.L_x_58) ;  /* 0x0000000000047947 */ /* 0x000fec0003800000 */
.L_x_56:
[----:B------:R-:W-:-:S07]  /*3e40*/  LEA R0, R33, R0, 0x17 ;  /* 0x0000000021007211 */ /* 0x000fce00078eb8ff */
.L_x_58:
[----:B------:R-:W-:Y:S05]  /*3e50*/  BSYNC B2 ;  /* 0x0000000000027941 */ /* 0x000fea0003800000 */
.L_x_55:
[----:B------:R-:W-:Y:S05]  /*3e60*/  BRA `(.L_x_59) ;  /* 0x0000000000207947 */ /* 0x000fea0003800000 */
.L_x_54:
[----:B------:R-:W-:-:S04]  /*3e70*/  LOP3.LUT R0, R0, 0x80000000, R33, 0x48, !PT ;  /* 0x8000000000007812 */ /* 0x000fc800078e4821 */
[----:B------:R-:W-:Y:S01]  /*3e80*/  LOP3.LUT R0, R0, 0x7f800000, RZ, 0xfc, !PT ;  /* 0x7f80000000007812 */ /* 0x000fe200078efcff */
[----:B------:R-:W-:Y:S06]  /*3e90*/  BRA `(.L_x_59) ;  /* 0x0000000000147947 */ /* 0x000fec0003800000 */
.L_x_53:
[----:B------:R-:W-:Y:S01]  /*3ea0*/  LOP3.LUT R0, R0, 0x80000000, R33, 0x48, !PT ;  /* 0x8000000000007812 */ /* 0x000fe200078e4821 */
[----:B------:R-:W-:Y:S06]  /*3eb0*/  BRA `(.L_x_59) ;  /* 0x00000000000c7947 */ /* 0x000fec0003800000 */
.L_x_52:
[----:B------:R-:W0:Y:S01]  /*3ec0*/  MUFU.RSQ R0, -QNAN ;  /* 0xffc0000000007908 */ /* 0x000e220000001400 */
[----:B------:R-:W-:Y:S05]  /*3ed0*/  BRA `(.L_x_59) ;  /* 0x0000000000047947 */ /* 0x000fea0003800000 */
.L_x_51:
[----:B------:R-:W-:-:S07]  /*3ee0*/  FADD.FTZ R0, R33, R0 ;  /* 0x0000000021007221 */ /* 0x000fce0000010000 */
.L_x_59:
[----:B------:R-:W-:Y:S05]  /*3ef0*/  BSYNC B1 ;  /* 0x0000000000017941 */ /* 0x000fea0003800000 */
.L_x_49:
[----:B------:R-:W-:-:S04]  /*3f00*/  HFMA2 R27, -RZ, RZ, 0, 0 ;  /* 0x00000000ff1b7431 */ /* 0x000fc800000001ff */
[----:B0-----:R-:W-:Y:S05]  /*3f10*/  RET.REL.NODEC R26 `(_Z15CasualSA_KernalPfiiS_PiS0_iS0_S_S0_i) ;  /* 0xffffffc01a387950 */ /* 0x001fea0003c3ffff */
.L_x_60:
[----:B------:R-:W-:-:S00]  /*3f20*/  BRA `(.L_x_60) ;  /* 0xfffffffc00fc7947 */ /* 0x000fc0000383ffff */
[----:B------:R-:W-:-:S00]  /*3f30*/  NOP ;  /* 0x0000000000007918 */ /* 0x000fc00000000000 */
        /* <DEDUP_REMOVED lines=12> */
.L_x_61:


//--------------------- .nv.shared.reserved.0     --------------------------
	.section	.nv.shared.reserved.0,"aw",@nobits
	.weak		__nv_reservedSMEM_offset_0_alias
	.size		__nv_reservedSMEM_offset_0_alias, 0, 64
	.other		__nv_reservedSMEM_offset_0_alias,@"STO_CUDA_RESERVED_SHARED STV_DEFAULT"
__nv_reservedSMEM_offset_0_alias:
	.zero		0
	.zero		64


//--------------------- .nv.constant0._Z15CasualSA_KernalPfiiS_PiS0_iS0_S_S0_i --------------------------
	.section	.nv.constant0._Z15CasualSA_KernalPfiiS_PiS0_iS0_S_S0_i,"a",@progbits
	.sectionflags	@""
	.align	4
.nv.constant0._Z15CasualSA_KernalPfiiS_PiS0_iS0_S_S0_i:
	.zero		972


//--------------------- SYMBOLS --------------------------

	.type		.nv.reservedSmem.offset0,@object
	.size		.nv.reservedSmem.offset0,0x4
